//
// Generated by NVIDIA NVVM Compiler
//
// Compiler Build ID: CL-36424714
// Cuda compilation tools, release 13.0, V13.0.88
// Based on NVVM 20.0.0
//

.version 9.0
.target sm_100
.address_size 64

	// .globl	_ZN3cub18CUB_300001_SM_10006detail11EmptyKernelIvEEvv
.global .align 1 .b8 _ZN30_INTERNAL_35d42b04_4_k_cu_main4cuda3std3__45__cpo5beginE[1];
.global .align 1 .b8 _ZN30_INTERNAL_35d42b04_4_k_cu_main4cuda3std3__45__cpo3endE[1];
.global .align 1 .b8 _ZN30_INTERNAL_35d42b04_4_k_cu_main4cuda3std3__45__cpo6cbeginE[1];
.global .align 1 .b8 _ZN30_INTERNAL_35d42b04_4_k_cu_main4cuda3std3__45__cpo4cendE[1];
.global .align 1 .b8 _ZN30_INTERNAL_35d42b04_4_k_cu_main4cuda3std3__45__cpo6rbeginE[1];
.global .align 1 .b8 _ZN30_INTERNAL_35d42b04_4_k_cu_main4cuda3std3__45__cpo4rendE[1];
.global .align 1 .b8 _ZN30_INTERNAL_35d42b04_4_k_cu_main4cuda3std3__45__cpo7crbeginE[1];
.global .align 1 .b8 _ZN30_INTERNAL_35d42b04_4_k_cu_main4cuda3std3__45__cpo5crendE[1];
.global .align 1 .b8 _ZN30_INTERNAL_35d42b04_4_k_cu_main4cuda3std3__432_GLOBAL__N__35d42b04_4_k_cu_main6ignoreE[1];
.global .align 1 .b8 _ZN30_INTERNAL_35d42b04_4_k_cu_main4cuda3std3__419piecewise_constructE[1];
.global .align 1 .b8 _ZN30_INTERNAL_35d42b04_4_k_cu_main4cuda3std3__48in_placeE[1];
.global .align 1 .b8 _ZN30_INTERNAL_35d42b04_4_k_cu_main4cuda3std3__420unreachable_sentinelE[1];
.global .align 1 .b8 _ZN30_INTERNAL_35d42b04_4_k_cu_main4cuda3std3__47nulloptE[1];
.global .align 1 .b8 _ZN30_INTERNAL_35d42b04_4_k_cu_main4cuda3std3__48unexpectE[1];
.global .align 1 .b8 _ZN30_INTERNAL_35d42b04_4_k_cu_main4cuda3std6ranges3__45__cpo4swapE[1];
.global .align 1 .b8 _ZN30_INTERNAL_35d42b04_4_k_cu_main4cuda3std6ranges3__45__cpo9iter_moveE[1];
.global .align 1 .b8 _ZN30_INTERNAL_35d42b04_4_k_cu_main4cuda3std6ranges3__45__cpo5beginE[1];
.global .align 1 .b8 _ZN30_INTERNAL_35d42b04_4_k_cu_main4cuda3std6ranges3__45__cpo3endE[1];
.global .align 1 .b8 _ZN30_INTERNAL_35d42b04_4_k_cu_main4cuda3std6ranges3__45__cpo6cbeginE[1];
.global .align 1 .b8 _ZN30_INTERNAL_35d42b04_4_k_cu_main4cuda3std6ranges3__45__cpo4cendE[1];
.global .align 1 .b8 _ZN30_INTERNAL_35d42b04_4_k_cu_main4cuda3std6ranges3__45__cpo7advanceE[1];
.global .align 1 .b8 _ZN30_INTERNAL_35d42b04_4_k_cu_main4cuda3std6ranges3__45__cpo9iter_swapE[1];
.global .align 1 .b8 _ZN30_INTERNAL_35d42b04_4_k_cu_main4cuda3std6ranges3__45__cpo4nextE[1];
.global .align 1 .b8 _ZN30_INTERNAL_35d42b04_4_k_cu_main4cuda3std6ranges3__45__cpo4prevE[1];
.global .align 1 .b8 _ZN30_INTERNAL_35d42b04_4_k_cu_main4cuda3std6ranges3__45__cpo4dataE[1];
.global .align 1 .b8 _ZN30_INTERNAL_35d42b04_4_k_cu_main4cuda3std6ranges3__45__cpo5cdataE[1];
.global .align 1 .b8 _ZN30_INTERNAL_35d42b04_4_k_cu_main4cuda3std6ranges3__45__cpo4sizeE[1];
.global .align 1 .b8 _ZN30_INTERNAL_35d42b04_4_k_cu_main4cuda3std6ranges3__45__cpo5ssizeE[1];
.global .align 1 .b8 _ZN30_INTERNAL_35d42b04_4_k_cu_main4cuda3std6ranges3__45__cpo8distanceE[1];
.global .align 1 .b8 _ZN30_INTERNAL_35d42b04_4_k_cu_main6thrust24THRUST_300001_SM_1000_NS8cuda_cub3parE[1];
.global .align 1 .b8 _ZN30_INTERNAL_35d42b04_4_k_cu_main6thrust24THRUST_300001_SM_1000_NS8cuda_cub10par_nosyncE[1];
.global .align 1 .b8 _ZN30_INTERNAL_35d42b04_4_k_cu_main6thrust24THRUST_300001_SM_1000_NS6system6detail10sequential3seqE[1];
.global .align 1 .b8 _ZN30_INTERNAL_35d42b04_4_k_cu_main6thrust24THRUST_300001_SM_1000_NS6system3cpp3parE[1];
.global .align 1 .b8 _ZN30_INTERNAL_35d42b04_4_k_cu_main6thrust24THRUST_300001_SM_1000_NS12placeholders2_1E[1];
.global .align 1 .b8 _ZN30_INTERNAL_35d42b04_4_k_cu_main6thrust24THRUST_300001_SM_1000_NS12placeholders2_2E[1];
.global .align 1 .b8 _ZN30_INTERNAL_35d42b04_4_k_cu_main6thrust24THRUST_300001_SM_1000_NS12placeholders2_3E[1];
.global .align 1 .b8 _ZN30_INTERNAL_35d42b04_4_k_cu_main6thrust24THRUST_300001_SM_1000_NS12placeholders2_4E[1];
.global .align 1 .b8 _ZN30_INTERNAL_35d42b04_4_k_cu_main6thrust24THRUST_300001_SM_1000_NS12placeholders2_5E[1];
.global .align 1 .b8 _ZN30_INTERNAL_35d42b04_4_k_cu_main6thrust24THRUST_300001_SM_1000_NS12placeholders2_6E[1];
.global .align 1 .b8 _ZN30_INTERNAL_35d42b04_4_k_cu_main6thrust24THRUST_300001_SM_1000_NS12placeholders2_7E[1];
.global .align 1 .b8 _ZN30_INTERNAL_35d42b04_4_k_cu_main6thrust24THRUST_300001_SM_1000_NS12placeholders2_8E[1];
.global .align 1 .b8 _ZN30_INTERNAL_35d42b04_4_k_cu_main6thrust24THRUST_300001_SM_1000_NS12placeholders2_9E[1];
.global .align 1 .b8 _ZN30_INTERNAL_35d42b04_4_k_cu_main6thrust24THRUST_300001_SM_1000_NS12placeholders3_10E[1];
.global .align 1 .b8 _ZN30_INTERNAL_35d42b04_4_k_cu_main6thrust24THRUST_300001_SM_1000_NS3seqE[1];
.global .align 1 .b8 _ZN30_INTERNAL_35d42b04_4_k_cu_main6thrust24THRUST_300001_SM_1000_NS6deviceE[1];

.visible .entry _ZN3cub18CUB_300001_SM_10006detail11EmptyKernelIvEEvv()
{


	ret;

}
	// .globl	_ZN3cub18CUB_300001_SM_10006detail9transform16transform_kernelINS2_10policy_hubILb1EN4cuda3std3__45tupleIJN6thrust24THRUST_300001_SM_1000_NS6detail15normal_iteratorINSA_7pointerIfNSA_8cuda_cub3tagERfNSA_11use_defaultEEEEEEEEE10policy1000Ei14transformationSJ_JPfEEEvT0_iT1_T2_DpNS2_10kernel_argIT3_EE
.visible .entry _ZN3cub18CUB_300001_SM_10006detail9transform16transform_kernelINS2_10policy_hubILb1EN4cuda3std3__45tupleIJN6thrust24THRUST_300001_SM_1000_NS6detail15normal_iteratorINSA_7pointerIfNSA_8cuda_cub3tagERfNSA_11use_defaultEEEEEEEEE10policy1000Ei14transformationSJ_JPfEEEvT0_iT1_T2_DpNS2_10kernel_argIT3_EE(
	.param .u32 _ZN3cub18CUB_300001_SM_10006detail9transform16transform_kernelINS2_10policy_hubILb1EN4cuda3std3__45tupleIJN6thrust24THRUST_300001_SM_1000_NS6detail15normal_iteratorINSA_7pointerIfNSA_8cuda_cub3tagERfNSA_11use_defaultEEEEEEEEE10policy1000Ei14transformationSJ_JPfEEEvT0_iT1_T2_DpNS2_10kernel_argIT3_EE_param_0,
	.param .u32 _ZN3cub18CUB_300001_SM_10006detail9transform16transform_kernelINS2_10policy_hubILb1EN4cuda3std3__45tupleIJN6thrust24THRUST_300001_SM_1000_NS6detail15normal_iteratorINSA_7pointerIfNSA_8cuda_cub3tagERfNSA_11use_defaultEEEEEEEEE10policy1000Ei14transformationSJ_JPfEEEvT0_iT1_T2_DpNS2_10kernel_argIT3_EE_param_1,
	.param .align 1 .b8 _ZN3cub18CUB_300001_SM_10006detail9transform16transform_kernelINS2_10policy_hubILb1EN4cuda3std3__45tupleIJN6thrust24THRUST_300001_SM_1000_NS6detail15normal_iteratorINSA_7pointerIfNSA_8cuda_cub3tagERfNSA_11use_defaultEEEEEEEEE10policy1000Ei14transformationSJ_JPfEEEvT0_iT1_T2_DpNS2_10kernel_argIT3_EE_param_2[1],
	.param .align 8 .b8 _ZN3cub18CUB_300001_SM_10006detail9transform16transform_kernelINS2_10policy_hubILb1EN4cuda3std3__45tupleIJN6thrust24THRUST_300001_SM_1000_NS6detail15normal_iteratorINSA_7pointerIfNSA_8cuda_cub3tagERfNSA_11use_defaultEEEEEEEEE10policy1000Ei14transformationSJ_JPfEEEvT0_iT1_T2_DpNS2_10kernel_argIT3_EE_param_3[8],
	.param .align 8 .b8 _ZN3cub18CUB_300001_SM_10006detail9transform16transform_kernelINS2_10policy_hubILb1EN4cuda3std3__45tupleIJN6thrust24THRUST_300001_SM_1000_NS6detail15normal_iteratorINSA_7pointerIfNSA_8cuda_cub3tagERfNSA_11use_defaultEEEEEEEEE10policy1000Ei14transformationSJ_JPfEEEvT0_iT1_T2_DpNS2_10kernel_argIT3_EE_param_4[16]
)
.maxntid 128
{
	.reg .pred 	%p<37>;
	.reg .b32 	%r<84>;
	.reg .b32 	%f<89>;
	.reg .b64 	%rd<65>;

	ld.param.u32 	%r50, [_ZN3cub18CUB_300001_SM_10006detail9transform16transform_kernelINS2_10policy_hubILb1EN4cuda3std3__45tupleIJN6thrust24THRUST_300001_SM_1000_NS6detail15normal_iteratorINSA_7pointerIfNSA_8cuda_cub3tagERfNSA_11use_defaultEEEEEEEEE10policy1000Ei14transformationSJ_JPfEEEvT0_iT1_T2_DpNS2_10kernel_argIT3_EE_param_0];
	ld.param.u64 	%rd15, [_ZN3cub18CUB_300001_SM_10006detail9transform16transform_kernelINS2_10policy_hubILb1EN4cuda3std3__45tupleIJN6thrust24THRUST_300001_SM_1000_NS6detail15normal_iteratorINSA_7pointerIfNSA_8cuda_cub3tagERfNSA_11use_defaultEEEEEEEEE10policy1000Ei14transformationSJ_JPfEEEvT0_iT1_T2_DpNS2_10kernel_argIT3_EE_param_4];
	ld.param.u64 	%rd16, [_ZN3cub18CUB_300001_SM_10006detail9transform16transform_kernelINS2_10policy_hubILb1EN4cuda3std3__45tupleIJN6thrust24THRUST_300001_SM_1000_NS6detail15normal_iteratorINSA_7pointerIfNSA_8cuda_cub3tagERfNSA_11use_defaultEEEEEEEEE10policy1000Ei14transformationSJ_JPfEEEvT0_iT1_T2_DpNS2_10kernel_argIT3_EE_param_3];
	ld.param.u32 	%r49, [_ZN3cub18CUB_300001_SM_10006detail9transform16transform_kernelINS2_10policy_hubILb1EN4cuda3std3__45tupleIJN6thrust24THRUST_300001_SM_1000_NS6detail15normal_iteratorINSA_7pointerIfNSA_8cuda_cub3tagERfNSA_11use_defaultEEEEEEEEE10policy1000Ei14transformationSJ_JPfEEEvT0_iT1_T2_DpNS2_10kernel_argIT3_EE_param_1];
	cvta.to.global.u64 	%rd1, %rd16;
	cvta.to.global.u64 	%rd2, %rd15;
	shl.b32 	%r1, %r49, 7;
	mov.u32 	%r51, %ctaid.x;
	mul.lo.s32 	%r2, %r1, %r51;
	sub.s32 	%r3, %r50, %r2;
	min.s32 	%r4, %r1, %r3;
	shl.b32 	%r5, %r4, 2;
	mov.u32 	%r6, %tid.x;
	shl.b32 	%r72, %r6, 7;
	setp.ge.s32 	%p1, %r72, %r5;
	@%p1 bra 	$L__BB1_3;
	mul.wide.u32 	%rd17, %r6, 128;
	add.s64 	%rd18, %rd2, %rd17;
	mul.wide.s32 	%rd19, %r2, 4;
	add.s64 	%rd63, %rd18, %rd19;
$L__BB1_2:
	.pragma "nounroll";
	// begin inline asm
	prefetch.global.L2 [%rd63];
	// end inline asm
	add.s32 	%r72, %r72, 16384;
	add.s64 	%rd63, %rd63, 16384;
	setp.lt.s32 	%p2, %r72, %r5;
	@%p2 bra 	$L__BB1_2;
$L__BB1_3:
	mul.wide.s32 	%rd21, %r2, 4;
	add.s64 	%rd6, %rd2, %rd21;
	add.s64 	%rd7, %rd1, %rd21;
	setp.gt.s32 	%p3, %r1, %r3;
	@%p3 bra 	$L__BB1_17;
	setp.lt.s32 	%p4, %r49, 1;
	@%p4 bra 	$L__BB1_58;
	and.b32  	%r10, %r49, 15;
	setp.lt.u32 	%p5, %r49, 16;
	mov.b32 	%r79, 0;
	@%p5 bra 	$L__BB1_8;
	and.b32  	%r79, %r49, 2147483632;
	neg.s32 	%r74, %r79;
	add.s32 	%r73, %r6, 1152;
	mul.wide.u32 	%rd64, %r6, 4;
$L__BB1_7:
	.pragma "nounroll";
	mul.wide.s32 	%rd22, %r73, 4;
	add.s64 	%rd23, %rd22, 1536;
	add.s64 	%rd24, %rd6, %rd64;
	ld.global.f32 	%f1, [%rd24];
	fma.rn.f32 	%f2, %f1, 0f40000000, 0f3F800000;
	add.s64 	%rd25, %rd7, %rd64;
	st.global.f32 	[%rd25], %f2;
	ld.global.f32 	%f3, [%rd24+512];
	fma.rn.f32 	%f4, %f3, 0f40000000, 0f3F800000;
	st.global.f32 	[%rd25+512], %f4;
	ld.global.f32 	%f5, [%rd24+1024];
	fma.rn.f32 	%f6, %f5, 0f40000000, 0f3F800000;
	st.global.f32 	[%rd25+1024], %f6;
	ld.global.f32 	%f7, [%rd24+1536];
	fma.rn.f32 	%f8, %f7, 0f40000000, 0f3F800000;
	st.global.f32 	[%rd25+1536], %f8;
	ld.global.f32 	%f9, [%rd24+2048];
	fma.rn.f32 	%f10, %f9, 0f40000000, 0f3F800000;
	st.global.f32 	[%rd25+2048], %f10;
	ld.global.f32 	%f11, [%rd24+2560];
	fma.rn.f32 	%f12, %f11, 0f40000000, 0f3F800000;
	st.global.f32 	[%rd25+2560], %f12;
	ld.global.f32 	%f13, [%rd24+3072];
	fma.rn.f32 	%f14, %f13, 0f40000000, 0f3F800000;
	st.global.f32 	[%rd25+3072], %f14;
	ld.global.f32 	%f15, [%rd24+3584];
	fma.rn.f32 	%f16, %f15, 0f40000000, 0f3F800000;
	st.global.f32 	[%rd25+3584], %f16;
	ld.global.f32 	%f17, [%rd24+4096];
	fma.rn.f32 	%f18, %f17, 0f40000000, 0f3F800000;
	st.global.f32 	[%rd25+4096], %f18;
	add.s64 	%rd26, %rd6, %rd23;
	ld.global.f32 	%f19, [%rd26+-1536];
	fma.rn.f32 	%f20, %f19, 0f40000000, 0f3F800000;
	add.s64 	%rd27, %rd7, %rd23;
	st.global.f32 	[%rd27+-1536], %f20;
	ld.global.f32 	%f21, [%rd26+-1024];
	fma.rn.f32 	%f22, %f21, 0f40000000, 0f3F800000;
	st.global.f32 	[%rd27+-1024], %f22;
	ld.global.f32 	%f23, [%rd26+-512];
	fma.rn.f32 	%f24, %f23, 0f40000000, 0f3F800000;
	st.global.f32 	[%rd27+-512], %f24;
	ld.global.f32 	%f25, [%rd26];
	fma.rn.f32 	%f26, %f25, 0f40000000, 0f3F800000;
	st.global.f32 	[%rd27], %f26;
	ld.global.f32 	%f27, [%rd26+512];
	fma.rn.f32 	%f28, %f27, 0f40000000, 0f3F800000;
	st.global.f32 	[%rd27+512], %f28;
	ld.global.f32 	%f29, [%rd26+1024];
	fma.rn.f32 	%f30, %f29, 0f40000000, 0f3F800000;
	st.global.f32 	[%rd27+1024], %f30;
	ld.global.f32 	%f31, [%rd26+1536];
	fma.rn.f32 	%f32, %f31, 0f40000000, 0f3F800000;
	st.global.f32 	[%rd27+1536], %f32;
	add.s32 	%r74, %r74, 16;
	add.s32 	%r73, %r73, 2048;
	add.s64 	%rd64, %rd64, 8192;
	setp.eq.s32 	%p6, %r74, 0;
	@%p6 bra 	$L__BB1_8;
	bra.uni 	$L__BB1_7;
$L__BB1_8:
	setp.eq.s32 	%p7, %r10, 0;
	@%p7 bra 	$L__BB1_58;
	and.b32  	%r37, %r49, 7;
	setp.lt.u32 	%p8, %r10, 8;
	@%p8 bra 	$L__BB1_11;
	shl.b32 	%r53, %r79, 7;
	add.s32 	%r54, %r53, %r6;
	mul.wide.s32 	%rd28, %r54, 4;
	add.s64 	%rd29, %rd6, %rd28;
	ld.global.f32 	%f33, [%rd29];
	fma.rn.f32 	%f34, %f33, 0f40000000, 0f3F800000;
	add.s64 	%rd30, %rd7, %rd28;
	st.global.f32 	[%rd30], %f34;
	ld.global.f32 	%f35, [%rd29+512];
	fma.rn.f32 	%f36, %f35, 0f40000000, 0f3F800000;
	st.global.f32 	[%rd30+512], %f36;
	ld.global.f32 	%f37, [%rd29+1024];
	fma.rn.f32 	%f38, %f37, 0f40000000, 0f3F800000;
	st.global.f32 	[%rd30+1024], %f38;
	ld.global.f32 	%f39, [%rd29+1536];
	fma.rn.f32 	%f40, %f39, 0f40000000, 0f3F800000;
	st.global.f32 	[%rd30+1536], %f40;
	ld.global.f32 	%f41, [%rd29+2048];
	fma.rn.f32 	%f42, %f41, 0f40000000, 0f3F800000;
	st.global.f32 	[%rd30+2048], %f42;
	ld.global.f32 	%f43, [%rd29+2560];
	fma.rn.f32 	%f44, %f43, 0f40000000, 0f3F800000;
	st.global.f32 	[%rd30+2560], %f44;
	ld.global.f32 	%f45, [%rd29+3072];
	fma.rn.f32 	%f46, %f45, 0f40000000, 0f3F800000;
	st.global.f32 	[%rd30+3072], %f46;
	ld.global.f32 	%f47, [%rd29+3584];
	fma.rn.f32 	%f48, %f47, 0f40000000, 0f3F800000;
	st.global.f32 	[%rd30+3584], %f48;
	add.s32 	%r79, %r79, 8;
$L__BB1_11:
	setp.eq.s32 	%p9, %r37, 0;
	@%p9 bra 	$L__BB1_58;
	and.b32  	%r40, %r49, 3;
	setp.lt.u32 	%p10, %r37, 4;
	@%p10 bra 	$L__BB1_14;
	shl.b32 	%r55, %r79, 7;
	add.s32 	%r56, %r55, %r6;
	mul.wide.s32 	%rd31, %r56, 4;
	add.s64 	%rd32, %rd6, %rd31;
	ld.global.f32 	%f49, [%rd32];
	fma.rn.f32 	%f50, %f49, 0f40000000, 0f3F800000;
	add.s64 	%rd33, %rd7, %rd31;
	st.global.f32 	[%rd33], %f50;
	ld.global.f32 	%f51, [%rd32+512];
	fma.rn.f32 	%f52, %f51, 0f40000000, 0f3F800000;
	st.global.f32 	[%rd33+512], %f52;
	ld.global.f32 	%f53, [%rd32+1024];
	fma.rn.f32 	%f54, %f53, 0f40000000, 0f3F800000;
	st.global.f32 	[%rd33+1024], %f54;
	ld.global.f32 	%f55, [%rd32+1536];
	fma.rn.f32 	%f56, %f55, 0f40000000, 0f3F800000;
	st.global.f32 	[%rd33+1536], %f56;
	add.s32 	%r79, %r79, 4;
$L__BB1_14:
	setp.eq.s32 	%p11, %r40, 0;
	@%p11 bra 	$L__BB1_58;
	shl.b32 	%r57, %r79, 7;
	add.s32 	%r83, %r6, %r57;
	neg.s32 	%r82, %r40;
$L__BB1_16:
	.pragma "nounroll";
	mul.wide.s32 	%rd35, %r83, 4;
	add.s64 	%rd36, %rd7, %rd35;
	add.s64 	%rd37, %rd6, %rd35;
	ld.global.f32 	%f57, [%rd37];
	fma.rn.f32 	%f58, %f57, 0f40000000, 0f3F800000;
	st.global.f32 	[%rd36], %f58;
	add.s32 	%r83, %r83, 128;
	add.s32 	%r82, %r82, 1;
	setp.ne.s32 	%p12, %r82, 0;
	@%p12 bra 	$L__BB1_16;
	bra.uni 	$L__BB1_58;
$L__BB1_17:
	setp.lt.s32 	%p13, %r49, 1;
	@%p13 bra 	$L__BB1_58;
	and.b32  	%r14, %r49, 7;
	setp.lt.u32 	%p14, %r49, 8;
	mov.b32 	%r76, 0;
	@%p14 bra 	$L__BB1_37;
	and.b32  	%r76, %r49, 2147483640;
	mov.b32 	%r75, 0;
$L__BB1_20:
	.pragma "nounroll";
	shl.b32 	%r60, %r75, 7;
	add.s32 	%r21, %r60, %r6;
	setp.ge.s32 	%p15, %r21, %r4;
	@%p15 bra 	$L__BB1_22;
	mul.wide.u32 	%rd38, %r21, 4;
	add.s64 	%rd39, %rd6, %rd38;
	ld.global.f32 	%f59, [%rd39];
	fma.rn.f32 	%f60, %f59, 0f40000000, 0f3F800000;
	add.s64 	%rd40, %rd7, %rd38;
	st.global.f32 	[%rd40], %f60;
$L__BB1_22:
	add.s32 	%r61, %r21, 128;
	setp.ge.s32 	%p16, %r61, %r4;
	mul.wide.s32 	%rd41, %r61, 4;
	add.s64 	%rd11, %rd6, %rd41;
	add.s64 	%rd12, %rd7, %rd41;
	@%p16 bra 	$L__BB1_24;
	ld.global.f32 	%f61, [%rd11];
	fma.rn.f32 	%f62, %f61, 0f40000000, 0f3F800000;
	st.global.f32 	[%rd12], %f62;
$L__BB1_24:
	add.s32 	%r62, %r21, 256;
	setp.ge.s32 	%p17, %r62, %r4;
	@%p17 bra 	$L__BB1_26;
	ld.global.f32 	%f63, [%rd11+512];
	fma.rn.f32 	%f64, %f63, 0f40000000, 0f3F800000;
	st.global.f32 	[%rd12+512], %f64;
$L__BB1_26:
	add.s32 	%r63, %r21, 384;
	setp.ge.s32 	%p18, %r63, %r4;
	@%p18 bra 	$L__BB1_28;
	ld.global.f32 	%f65, [%rd11+1024];
	fma.rn.f32 	%f66, %f65, 0f40000000, 0f3F800000;
	st.global.f32 	[%rd12+1024], %f66;
$L__BB1_28:
	add.s32 	%r64, %r21, 512;
	setp.ge.s32 	%p19, %r64, %r4;
	@%p19 bra 	$L__BB1_30;
	ld.global.f32 	%f67, [%rd11+1536];
	fma.rn.f32 	%f68, %f67, 0f40000000, 0f3F800000;
	st.global.f32 	[%rd12+1536], %f68;
$L__BB1_30:
	add.s32 	%r65, %r21, 640;
	setp.ge.s32 	%p20, %r65, %r4;
	@%p20 bra 	$L__BB1_32;
	ld.global.f32 	%f69, [%rd11+2048];
	fma.rn.f32 	%f70, %f69, 0f40000000, 0f3F800000;
	st.global.f32 	[%rd12+2048], %f70;
$L__BB1_32:
	add.s32 	%r66, %r21, 768;
	setp.ge.s32 	%p21, %r66, %r4;
	@%p21 bra 	$L__BB1_34;
	ld.global.f32 	%f71, [%rd11+2560];
	fma.rn.f32 	%f72, %f71, 0f40000000, 0f3F800000;
	st.global.f32 	[%rd12+2560], %f72;
$L__BB1_34:
	add.s32 	%r67, %r21, 896;
	setp.ge.s32 	%p22, %r67, %r4;
	@%p22 bra 	$L__BB1_36;
	ld.global.f32 	%f73, [%rd11+3072];
	fma.rn.f32 	%f74, %f73, 0f40000000, 0f3F800000;
	st.global.f32 	[%rd12+3072], %f74;
$L__BB1_36:
	add.s32 	%r75, %r75, 8;
	setp.ne.s32 	%p23, %r75, %r76;
	@%p23 bra 	$L__BB1_20;
$L__BB1_37:
	setp.eq.s32 	%p24, %r14, 0;
	@%p24 bra 	$L__BB1_58;
	and.b32  	%r24, %r49, 3;
	setp.lt.u32 	%p25, %r14, 4;
	@%p25 bra 	$L__BB1_48;
	shl.b32 	%r68, %r76, 7;
	add.s32 	%r25, %r68, %r6;
	setp.ge.s32 	%p26, %r25, %r4;
	@%p26 bra 	$L__BB1_41;
	mul.wide.s32 	%rd42, %r25, 4;
	add.s64 	%rd43, %rd6, %rd42;
	ld.global.f32 	%f75, [%rd43];
	fma.rn.f32 	%f76, %f75, 0f40000000, 0f3F800000;
	add.s64 	%rd44, %rd7, %rd42;
	st.global.f32 	[%rd44], %f76;
$L__BB1_41:
	add.s32 	%r26, %r25, 128;
	setp.ge.s32 	%p27, %r26, %r4;
	@%p27 bra 	$L__BB1_43;
	mul.wide.s32 	%rd45, %r26, 4;
	add.s64 	%rd46, %rd6, %rd45;
	ld.global.f32 	%f77, [%rd46];
	fma.rn.f32 	%f78, %f77, 0f40000000, 0f3F800000;
	add.s64 	%rd47, %rd7, %rd45;
	st.global.f32 	[%rd47], %f78;
$L__BB1_43:
	add.s32 	%r27, %r25, 256;
	setp.ge.s32 	%p28, %r27, %r4;
	@%p28 bra 	$L__BB1_45;
	mul.wide.s32 	%rd48, %r27, 4;
	add.s64 	%rd49, %rd6, %rd48;
	ld.global.f32 	%f79, [%rd49];
	fma.rn.f32 	%f80, %f79, 0f40000000, 0f3F800000;
	add.s64 	%rd50, %rd7, %rd48;
	st.global.f32 	[%rd50], %f80;
$L__BB1_45:
	add.s32 	%r28, %r25, 384;
	setp.ge.s32 	%p29, %r28, %r4;
	@%p29 bra 	$L__BB1_47;
	mul.wide.s32 	%rd51, %r28, 4;
	add.s64 	%rd52, %rd6, %rd51;
	ld.global.f32 	%f81, [%rd52];
	fma.rn.f32 	%f82, %f81, 0f40000000, 0f3F800000;
	add.s64 	%rd53, %rd7, %rd51;
	st.global.f32 	[%rd53], %f82;
$L__BB1_47:
	add.s32 	%r76, %r76, 4;
$L__BB1_48:
	setp.eq.s32 	%p30, %r24, 0;
	@%p30 bra 	$L__BB1_58;
	setp.eq.s32 	%p31, %r24, 1;
	@%p31 bra 	$L__BB1_55;
	shl.b32 	%r69, %r76, 7;
	add.s32 	%r31, %r69, %r6;
	setp.ge.s32 	%p32, %r31, %r4;
	@%p32 bra 	$L__BB1_52;
	mul.wide.s32 	%rd54, %r31, 4;
	add.s64 	%rd55, %rd6, %rd54;
	ld.global.f32 	%f83, [%rd55];
	fma.rn.f32 	%f84, %f83, 0f40000000, 0f3F800000;
	add.s64 	%rd56, %rd7, %rd54;
	st.global.f32 	[%rd56], %f84;
$L__BB1_52:
	add.s32 	%r32, %r31, 128;
	setp.ge.s32 	%p33, %r32, %r4;
	@%p33 bra 	$L__BB1_54;
	mul.wide.s32 	%rd57, %r32, 4;
	add.s64 	%rd58, %rd6, %rd57;
	ld.global.f32 	%f85, [%rd58];
	fma.rn.f32 	%f86, %f85, 0f40000000, 0f3F800000;
	add.s64 	%rd59, %rd7, %rd57;
	st.global.f32 	[%rd59], %f86;
$L__BB1_54:
	add.s32 	%r76, %r76, 2;
$L__BB1_55:
	and.b32  	%r70, %r49, 1;
	setp.eq.b32 	%p34, %r70, 1;
	not.pred 	%p35, %p34;
	@%p35 bra 	$L__BB1_58;
	shl.b32 	%r71, %r76, 7;
	add.s32 	%r35, %r71, %r6;
	setp.ge.s32 	%p36, %r35, %r4;
	@%p36 bra 	$L__BB1_58;
	mul.wide.s32 	%rd60, %r35, 4;
	add.s64 	%rd61, %rd6, %rd60;
	ld.global.f32 	%f87, [%rd61];
	fma.rn.f32 	%f88, %f87, 0f40000000, 0f3F800000;
	add.s64 	%rd62, %rd7, %rd60;
	st.global.f32 	[%rd62], %f88;
$L__BB1_58:
	ret;

}
	// .globl	_ZN3cub18CUB_300001_SM_10006detail9transform16transform_kernelINS2_10policy_hubILb1EN4cuda3std3__45tupleIJN6thrust24THRUST_300001_SM_1000_NS6detail15normal_iteratorINSA_7pointerIfNSA_8cuda_cub3tagERfNSA_11use_defaultEEEEEEEEE10policy1000El14transformationSJ_JPfEEEvT0_iT1_T2_DpNS2_10kernel_argIT3_EE
.visible .entry _ZN3cub18CUB_300001_SM_10006detail9transform16transform_kernelINS2_10policy_hubILb1EN4cuda3std3__45tupleIJN6thrust24THRUST_300001_SM_1000_NS6detail15normal_iteratorINSA_7pointerIfNSA_8cuda_cub3tagERfNSA_11use_defaultEEEEEEEEE10policy1000El14transformationSJ_JPfEEEvT0_iT1_T2_DpNS2_10kernel_argIT3_EE(
	.param .u64 _ZN3cub18CUB_300001_SM_10006detail9transform16transform_kernelINS2_10policy_hubILb1EN4cuda3std3__45tupleIJN6thrust24THRUST_300001_SM_1000_NS6detail15normal_iteratorINSA_7pointerIfNSA_8cuda_cub3tagERfNSA_11use_defaultEEEEEEEEE10policy1000El14transformationSJ_JPfEEEvT0_iT1_T2_DpNS2_10kernel_argIT3_EE_param_0,
	.param .u32 _ZN3cub18CUB_300001_SM_10006detail9transform16transform_kernelINS2_10policy_hubILb1EN4cuda3std3__45tupleIJN6thrust24THRUST_300001_SM_1000_NS6detail15normal_iteratorINSA_7pointerIfNSA_8cuda_cub3tagERfNSA_11use_defaultEEEEEEEEE10policy1000El14transformationSJ_JPfEEEvT0_iT1_T2_DpNS2_10kernel_argIT3_EE_param_1,
	.param .align 1 .b8 _ZN3cub18CUB_300001_SM_10006detail9transform16transform_kernelINS2_10policy_hubILb1EN4cuda3std3__45tupleIJN6thrust24THRUST_300001_SM_1000_NS6detail15normal_iteratorINSA_7pointerIfNSA_8cuda_cub3tagERfNSA_11use_defaultEEEEEEEEE10policy1000El14transformationSJ_JPfEEEvT0_iT1_T2_DpNS2_10kernel_argIT3_EE_param_2[1],
	.param .align 8 .b8 _ZN3cub18CUB_300001_SM_10006detail9transform16transform_kernelINS2_10policy_hubILb1EN4cuda3std3__45tupleIJN6thrust24THRUST_300001_SM_1000_NS6detail15normal_iteratorINSA_7pointerIfNSA_8cuda_cub3tagERfNSA_11use_defaultEEEEEEEEE10policy1000El14transformationSJ_JPfEEEvT0_iT1_T2_DpNS2_10kernel_argIT3_EE_param_3[8],
	.param .align 8 .b8 _ZN3cub18CUB_300001_SM_10006detail9transform16transform_kernelINS2_10policy_hubILb1EN4cuda3std3__45tupleIJN6thrust24THRUST_300001_SM_1000_NS6detail15normal_iteratorINSA_7pointerIfNSA_8cuda_cub3tagERfNSA_11use_defaultEEEEEEEEE10policy1000El14transformationSJ_JPfEEEvT0_iT1_T2_DpNS2_10kernel_argIT3_EE_param_4[16]
)
.maxntid 128
{
	.reg .pred 	%p<37>;
	.reg .b32 	%r<81>;
	.reg .b32 	%f<89>;
	.reg .b64 	%rd<71>;

	ld.param.u64 	%rd16, [_ZN3cub18CUB_300001_SM_10006detail9transform16transform_kernelINS2_10policy_hubILb1EN4cuda3std3__45tupleIJN6thrust24THRUST_300001_SM_1000_NS6detail15normal_iteratorINSA_7pointerIfNSA_8cuda_cub3tagERfNSA_11use_defaultEEEEEEEEE10policy1000El14transformationSJ_JPfEEEvT0_iT1_T2_DpNS2_10kernel_argIT3_EE_param_0];
	ld.param.u64 	%rd17, [_ZN3cub18CUB_300001_SM_10006detail9transform16transform_kernelINS2_10policy_hubILb1EN4cuda3std3__45tupleIJN6thrust24THRUST_300001_SM_1000_NS6detail15normal_iteratorINSA_7pointerIfNSA_8cuda_cub3tagERfNSA_11use_defaultEEEEEEEEE10policy1000El14transformationSJ_JPfEEEvT0_iT1_T2_DpNS2_10kernel_argIT3_EE_param_4];
	ld.param.u64 	%rd18, [_ZN3cub18CUB_300001_SM_10006detail9transform16transform_kernelINS2_10policy_hubILb1EN4cuda3std3__45tupleIJN6thrust24THRUST_300001_SM_1000_NS6detail15normal_iteratorINSA_7pointerIfNSA_8cuda_cub3tagERfNSA_11use_defaultEEEEEEEEE10policy1000El14transformationSJ_JPfEEEvT0_iT1_T2_DpNS2_10kernel_argIT3_EE_param_3];
	ld.param.u32 	%r47, [_ZN3cub18CUB_300001_SM_10006detail9transform16transform_kernelINS2_10policy_hubILb1EN4cuda3std3__45tupleIJN6thrust24THRUST_300001_SM_1000_NS6detail15normal_iteratorINSA_7pointerIfNSA_8cuda_cub3tagERfNSA_11use_defaultEEEEEEEEE10policy1000El14transformationSJ_JPfEEEvT0_iT1_T2_DpNS2_10kernel_argIT3_EE_param_1];
	cvta.to.global.u64 	%rd1, %rd18;
	cvta.to.global.u64 	%rd2, %rd17;
	shl.b32 	%r1, %r47, 7;
	mov.u32 	%r48, %ctaid.x;
	cvt.u64.u32 	%rd19, %r48;
	cvt.s64.s32 	%rd20, %r1;
	mul.lo.s64 	%rd3, %rd20, %rd19;
	sub.s64 	%rd21, %rd16, %rd3;
	min.s64 	%rd22, %rd21, %rd20;
	cvt.u32.u64 	%r2, %rd22;
	shl.b32 	%r3, %r2, 2;
	mov.u32 	%r4, %tid.x;
	shl.b32 	%r69, %r4, 7;
	setp.ge.s32 	%p1, %r69, %r3;
	@%p1 bra 	$L__BB2_3;
	shl.b64 	%rd23, %rd3, 2;
	add.s64 	%rd24, %rd2, %rd23;
	mul.wide.u32 	%rd25, %r4, 128;
	add.s64 	%rd69, %rd24, %rd25;
$L__BB2_2:
	.pragma "nounroll";
	// begin inline asm
	prefetch.global.L2 [%rd69];
	// end inline asm
	add.s32 	%r69, %r69, 16384;
	add.s64 	%rd69, %rd69, 16384;
	setp.lt.s32 	%p2, %r69, %r3;
	@%p2 bra 	$L__BB2_2;
$L__BB2_3:
	shl.b64 	%rd27, %rd3, 2;
	add.s64 	%rd7, %rd2, %rd27;
	add.s64 	%rd8, %rd1, %rd27;
	setp.eq.s32 	%p3, %r1, %r2;
	@%p3 bra 	$L__BB2_45;
	setp.lt.s32 	%p4, %r47, 1;
	@%p4 bra 	$L__BB2_58;
	and.b32  	%r8, %r47, 7;
	setp.lt.u32 	%p5, %r47, 8;
	mov.b32 	%r78, 0;
	@%p5 bra 	$L__BB2_24;
	and.b32  	%r78, %r47, 2147483640;
	mov.b32 	%r72, 0;
$L__BB2_7:
	.pragma "nounroll";
	shl.b32 	%r51, %r72, 7;
	add.s32 	%r19, %r51, %r4;
	setp.ge.s32 	%p6, %r19, %r2;
	@%p6 bra 	$L__BB2_9;
	mul.wide.u32 	%rd28, %r19, 4;
	add.s64 	%rd29, %rd7, %rd28;
	ld.global.f32 	%f1, [%rd29];
	fma.rn.f32 	%f2, %f1, 0f40000000, 0f3F800000;
	add.s64 	%rd30, %rd8, %rd28;
	st.global.f32 	[%rd30], %f2;
$L__BB2_9:
	add.s32 	%r52, %r19, 128;
	setp.ge.s32 	%p7, %r52, %r2;
	mul.wide.s32 	%rd31, %r52, 4;
	add.s64 	%rd12, %rd7, %rd31;
	add.s64 	%rd13, %rd8, %rd31;
	@%p7 bra 	$L__BB2_11;
	ld.global.f32 	%f3, [%rd12];
	fma.rn.f32 	%f4, %f3, 0f40000000, 0f3F800000;
	st.global.f32 	[%rd13], %f4;
$L__BB2_11:
	add.s32 	%r53, %r19, 256;
	setp.ge.s32 	%p8, %r53, %r2;
	@%p8 bra 	$L__BB2_13;
	ld.global.f32 	%f5, [%rd12+512];
	fma.rn.f32 	%f6, %f5, 0f40000000, 0f3F800000;
	st.global.f32 	[%rd13+512], %f6;
$L__BB2_13:
	add.s32 	%r54, %r19, 384;
	setp.ge.s32 	%p9, %r54, %r2;
	@%p9 bra 	$L__BB2_15;
	ld.global.f32 	%f7, [%rd12+1024];
	fma.rn.f32 	%f8, %f7, 0f40000000, 0f3F800000;
	st.global.f32 	[%rd13+1024], %f8;
$L__BB2_15:
	add.s32 	%r55, %r19, 512;
	setp.ge.s32 	%p10, %r55, %r2;
	@%p10 bra 	$L__BB2_17;
	ld.global.f32 	%f9, [%rd12+1536];
	fma.rn.f32 	%f10, %f9, 0f40000000, 0f3F800000;
	st.global.f32 	[%rd13+1536], %f10;
$L__BB2_17:
	add.s32 	%r56, %r19, 640;
	setp.ge.s32 	%p11, %r56, %r2;
	@%p11 bra 	$L__BB2_19;
	ld.global.f32 	%f11, [%rd12+2048];
	fma.rn.f32 	%f12, %f11, 0f40000000, 0f3F800000;
	st.global.f32 	[%rd13+2048], %f12;
$L__BB2_19:
	add.s32 	%r57, %r19, 768;
	setp.ge.s32 	%p12, %r57, %r2;
	@%p12 bra 	$L__BB2_21;
	ld.global.f32 	%f13, [%rd12+2560];
	fma.rn.f32 	%f14, %f13, 0f40000000, 0f3F800000;
	st.global.f32 	[%rd13+2560], %f14;
$L__BB2_21:
	add.s32 	%r58, %r19, 896;
	setp.ge.s32 	%p13, %r58, %r2;
	@%p13 bra 	$L__BB2_23;
	ld.global.f32 	%f15, [%rd12+3072];
	fma.rn.f32 	%f16, %f15, 0f40000000, 0f3F800000;
	st.global.f32 	[%rd13+3072], %f16;
$L__BB2_23:
	add.s32 	%r72, %r72, 8;
	setp.eq.s32 	%p14, %r72, %r78;
	@%p14 bra 	$L__BB2_24;
	bra.uni 	$L__BB2_7;
$L__BB2_24:
	setp.eq.s32 	%p15, %r8, 0;
	@%p15 bra 	$L__BB2_58;
	and.b32  	%r35, %r47, 3;
	setp.lt.u32 	%p16, %r8, 4;
	@%p16 bra 	$L__BB2_35;
	shl.b32 	%r59, %r78, 7;
	add.s32 	%r36, %r59, %r4;
	setp.ge.s32 	%p17, %r36, %r2;
	@%p17 bra 	$L__BB2_28;
	mul.wide.s32 	%rd32, %r36, 4;
	add.s64 	%rd33, %rd7, %rd32;
	ld.global.f32 	%f17, [%rd33];
	fma.rn.f32 	%f18, %f17, 0f40000000, 0f3F800000;
	add.s64 	%rd34, %rd8, %rd32;
	st.global.f32 	[%rd34], %f18;
$L__BB2_28:
	add.s32 	%r37, %r36, 128;
	setp.ge.s32 	%p18, %r37, %r2;
	@%p18 bra 	$L__BB2_30;
	mul.wide.s32 	%rd35, %r37, 4;
	add.s64 	%rd36, %rd7, %rd35;
	ld.global.f32 	%f19, [%rd36];
	fma.rn.f32 	%f20, %f19, 0f40000000, 0f3F800000;
	add.s64 	%rd37, %rd8, %rd35;
	st.global.f32 	[%rd37], %f20;
$L__BB2_30:
	add.s32 	%r38, %r36, 256;
	setp.ge.s32 	%p19, %r38, %r2;
	@%p19 bra 	$L__BB2_32;
	mul.wide.s32 	%rd38, %r38, 4;
	add.s64 	%rd39, %rd7, %rd38;
	ld.global.f32 	%f21, [%rd39];
	fma.rn.f32 	%f22, %f21, 0f40000000, 0f3F800000;
	add.s64 	%rd40, %rd8, %rd38;
	st.global.f32 	[%rd40], %f22;
$L__BB2_32:
	add.s32 	%r39, %r36, 384;
	setp.ge.s32 	%p20, %r39, %r2;
	@%p20 bra 	$L__BB2_34;
	mul.wide.s32 	%rd41, %r39, 4;
	add.s64 	%rd42, %rd7, %rd41;
	ld.global.f32 	%f23, [%rd42];
	fma.rn.f32 	%f24, %f23, 0f40000000, 0f3F800000;
	add.s64 	%rd43, %rd8, %rd41;
	st.global.f32 	[%rd43], %f24;
$L__BB2_34:
	add.s32 	%r78, %r78, 4;
$L__BB2_35:
	setp.eq.s32 	%p21, %r35, 0;
	@%p21 bra 	$L__BB2_58;
	setp.eq.s32 	%p22, %r35, 1;
	@%p22 bra 	$L__BB2_42;
	shl.b32 	%r60, %r78, 7;
	add.s32 	%r42, %r60, %r4;
	setp.ge.s32 	%p23, %r42, %r2;
	@%p23 bra 	$L__BB2_39;
	mul.wide.s32 	%rd44, %r42, 4;
	add.s64 	%rd45, %rd7, %rd44;
	ld.global.f32 	%f25, [%rd45];
	fma.rn.f32 	%f26, %f25, 0f40000000, 0f3F800000;
	add.s64 	%rd46, %rd8, %rd44;
	st.global.f32 	[%rd46], %f26;
$L__BB2_39:
	add.s32 	%r43, %r42, 128;
	setp.ge.s32 	%p24, %r43, %r2;
	@%p24 bra 	$L__BB2_41;
	mul.wide.s32 	%rd47, %r43, 4;
	add.s64 	%rd48, %rd7, %rd47;
	ld.global.f32 	%f27, [%rd48];
	fma.rn.f32 	%f28, %f27, 0f40000000, 0f3F800000;
	add.s64 	%rd49, %rd8, %rd47;
	st.global.f32 	[%rd49], %f28;
$L__BB2_41:
	add.s32 	%r78, %r78, 2;
$L__BB2_42:
	and.b32  	%r61, %r47, 1;
	setp.eq.b32 	%p25, %r61, 1;
	not.pred 	%p26, %p25;
	@%p26 bra 	$L__BB2_58;
	shl.b32 	%r62, %r78, 7;
	add.s32 	%r46, %r62, %r4;
	setp.ge.s32 	%p27, %r46, %r2;
	@%p27 bra 	$L__BB2_58;
	mul.wide.s32 	%rd50, %r46, 4;
	add.s64 	%rd51, %rd7, %rd50;
	ld.global.f32 	%f29, [%rd51];
	fma.rn.f32 	%f30, %f29, 0f40000000, 0f3F800000;
	add.s64 	%rd52, %rd8, %rd50;
	st.global.f32 	[%rd52], %f30;
	bra.uni 	$L__BB2_58;
$L__BB2_45:
	setp.lt.s32 	%p28, %r47, 1;
	@%p28 bra 	$L__BB2_58;
	and.b32  	%r10, %r47, 15;
	setp.lt.u32 	%p29, %r47, 16;
	mov.b32 	%r74, 0;
	@%p29 bra 	$L__BB2_49;
	and.b32  	%r74, %r47, 2147483632;
	neg.s32 	%r71, %r74;
	add.s32 	%r70, %r4, 1152;
	mul.wide.u32 	%rd70, %r4, 4;
$L__BB2_48:
	.pragma "nounroll";
	mul.wide.s32 	%rd53, %r70, 4;
	add.s64 	%rd54, %rd53, 1536;
	add.s64 	%rd55, %rd7, %rd70;
	ld.global.f32 	%f31, [%rd55];
	fma.rn.f32 	%f32, %f31, 0f40000000, 0f3F800000;
	add.s64 	%rd56, %rd8, %rd70;
	st.global.f32 	[%rd56], %f32;
	ld.global.f32 	%f33, [%rd55+512];
	fma.rn.f32 	%f34, %f33, 0f40000000, 0f3F800000;
	st.global.f32 	[%rd56+512], %f34;
	ld.global.f32 	%f35, [%rd55+1024];
	fma.rn.f32 	%f36, %f35, 0f40000000, 0f3F800000;
	st.global.f32 	[%rd56+1024], %f36;
	ld.global.f32 	%f37, [%rd55+1536];
	fma.rn.f32 	%f38, %f37, 0f40000000, 0f3F800000;
	st.global.f32 	[%rd56+1536], %f38;
	ld.global.f32 	%f39, [%rd55+2048];
	fma.rn.f32 	%f40, %f39, 0f40000000, 0f3F800000;
	st.global.f32 	[%rd56+2048], %f40;
	ld.global.f32 	%f41, [%rd55+2560];
	fma.rn.f32 	%f42, %f41, 0f40000000, 0f3F800000;
	st.global.f32 	[%rd56+2560], %f42;
	ld.global.f32 	%f43, [%rd55+3072];
	fma.rn.f32 	%f44, %f43, 0f40000000, 0f3F800000;
	st.global.f32 	[%rd56+3072], %f44;
	ld.global.f32 	%f45, [%rd55+3584];
	fma.rn.f32 	%f46, %f45, 0f40000000, 0f3F800000;
	st.global.f32 	[%rd56+3584], %f46;
	ld.global.f32 	%f47, [%rd55+4096];
	fma.rn.f32 	%f48, %f47, 0f40000000, 0f3F800000;
	st.global.f32 	[%rd56+4096], %f48;
	add.s64 	%rd57, %rd7, %rd54;
	ld.global.f32 	%f49, [%rd57+-1536];
	fma.rn.f32 	%f50, %f49, 0f40000000, 0f3F800000;
	add.s64 	%rd58, %rd8, %rd54;
	st.global.f32 	[%rd58+-1536], %f50;
	ld.global.f32 	%f51, [%rd57+-1024];
	fma.rn.f32 	%f52, %f51, 0f40000000, 0f3F800000;
	st.global.f32 	[%rd58+-1024], %f52;
	ld.global.f32 	%f53, [%rd57+-512];
	fma.rn.f32 	%f54, %f53, 0f40000000, 0f3F800000;
	st.global.f32 	[%rd58+-512], %f54;
	ld.global.f32 	%f55, [%rd57];
	fma.rn.f32 	%f56, %f55, 0f40000000, 0f3F800000;
	st.global.f32 	[%rd58], %f56;
	ld.global.f32 	%f57, [%rd57+512];
	fma.rn.f32 	%f58, %f57, 0f40000000, 0f3F800000;
	st.global.f32 	[%rd58+512], %f58;
	ld.global.f32 	%f59, [%rd57+1024];
	fma.rn.f32 	%f60, %f59, 0f40000000, 0f3F800000;
	st.global.f32 	[%rd58+1024], %f60;
	ld.global.f32 	%f61, [%rd57+1536];
	fma.rn.f32 	%f62, %f61, 0f40000000, 0f3F800000;
	st.global.f32 	[%rd58+1536], %f62;
	add.s32 	%r71, %r71, 16;
	add.s32 	%r70, %r70, 2048;
	add.s64 	%rd70, %rd70, 8192;
	setp.eq.s32 	%p30, %r71, 0;
	@%p30 bra 	$L__BB2_49;
	bra.uni 	$L__BB2_48;
$L__BB2_49:
	setp.eq.s32 	%p31, %r10, 0;
	@%p31 bra 	$L__BB2_58;
	and.b32  	%r22, %r47, 7;
	setp.lt.u32 	%p32, %r10, 8;
	@%p32 bra 	$L__BB2_52;
	shl.b32 	%r64, %r74, 7;
	add.s32 	%r65, %r64, %r4;
	mul.wide.s32 	%rd59, %r65, 4;
	add.s64 	%rd60, %rd7, %rd59;
	ld.global.f32 	%f63, [%rd60];
	fma.rn.f32 	%f64, %f63, 0f40000000, 0f3F800000;
	add.s64 	%rd61, %rd8, %rd59;
	st.global.f32 	[%rd61], %f64;
	ld.global.f32 	%f65, [%rd60+512];
	fma.rn.f32 	%f66, %f65, 0f40000000, 0f3F800000;
	st.global.f32 	[%rd61+512], %f66;
	ld.global.f32 	%f67, [%rd60+1024];
	fma.rn.f32 	%f68, %f67, 0f40000000, 0f3F800000;
	st.global.f32 	[%rd61+1024], %f68;
	ld.global.f32 	%f69, [%rd60+1536];
	fma.rn.f32 	%f70, %f69, 0f40000000, 0f3F800000;
	st.global.f32 	[%rd61+1536], %f70;
	ld.global.f32 	%f71, [%rd60+2048];
	fma.rn.f32 	%f72, %f71, 0f40000000, 0f3F800000;
	st.global.f32 	[%rd61+2048], %f72;
	ld.global.f32 	%f73, [%rd60+2560];
	fma.rn.f32 	%f74, %f73, 0f40000000, 0f3F800000;
	st.global.f32 	[%rd61+2560], %f74;
	ld.global.f32 	%f75, [%rd60+3072];
	fma.rn.f32 	%f76, %f75, 0f40000000, 0f3F800000;
	st.global.f32 	[%rd61+3072], %f76;
	ld.global.f32 	%f77, [%rd60+3584];
	fma.rn.f32 	%f78, %f77, 0f40000000, 0f3F800000;
	st.global.f32 	[%rd61+3584], %f78;
	add.s32 	%r74, %r74, 8;
$L__BB2_52:
	setp.eq.s32 	%p33, %r22, 0;
	@%p33 bra 	$L__BB2_58;
	and.b32  	%r25, %r47, 3;
	setp.lt.u32 	%p34, %r22, 4;
	@%p34 bra 	$L__BB2_55;
	shl.b32 	%r66, %r74, 7;
	add.s32 	%r67, %r66, %r4;
	mul.wide.s32 	%rd62, %r67, 4;
	add.s64 	%rd63, %rd7, %rd62;
	ld.global.f32 	%f79, [%rd63];
	fma.rn.f32 	%f80, %f79, 0f40000000, 0f3F800000;
	add.s64 	%rd64, %rd8, %rd62;
	st.global.f32 	[%rd64], %f80;
	ld.global.f32 	%f81, [%rd63+512];
	fma.rn.f32 	%f82, %f81, 0f40000000, 0f3F800000;
	st.global.f32 	[%rd64+512], %f82;
	ld.global.f32 	%f83, [%rd63+1024];
	fma.rn.f32 	%f84, %f83, 0f40000000, 0f3F800000;
	st.global.f32 	[%rd64+1024], %f84;
	ld.global.f32 	%f85, [%rd63+1536];
	fma.rn.f32 	%f86, %f85, 0f40000000, 0f3F800000;
	st.global.f32 	[%rd64+1536], %f86;
	add.s32 	%r74, %r74, 4;
$L__BB2_55:
	setp.eq.s32 	%p35, %r25, 0;
	@%p35 bra 	$L__BB2_58;
	shl.b32 	%r68, %r74, 7;
	add.s32 	%r77, %r4, %r68;
	neg.s32 	%r76, %r25;
$L__BB2_57:
	.pragma "nounroll";
	mul.wide.s32 	%rd66, %r77, 4;
	add.s64 	%rd67, %rd8, %rd66;
	add.s64 	%rd68, %rd7, %rd66;
	ld.global.f32 	%f87, [%rd68];
	fma.rn.f32 	%f88, %f87, 0f40000000, 0f3F800000;
	st.global.f32 	[%rd67], %f88;
	add.s32 	%r77, %r77, 128;
	add.s32 	%r76, %r76, 1;
	setp.eq.s32 	%p36, %r76, 0;
	@%p36 bra 	$L__BB2_58;
	bra.uni 	$L__BB2_57;
$L__BB2_58:
	ret;

}


// ===== COMPILED SASS (sm_100) =====

	.target	sm_100

	.elftype	@"ET_EXEC"


//--------------------- .note.nv.tkinfo           --------------------------
	.section	.note.nv.tkinfo,"",@"SHT_NOTE"
	.sectionflags	@"SHF_NOTE_NV_TKINFO"
	.tkinfo
        /*0018*/ 	.word	0x00000002
        /*0030*/ 	.string	""
        /*0030*/ 	.string	"ptxas"
        /*0030*/ 	.string	"Cuda compilation tools, release 13.0, V13.0.88"
        /*0030*/ 	.string	"Build cuda_13.0.r13.0/compiler.36424714_0"
        /*0030*/ 	.string	"-arch sm_100 -m 64 "



//--------------------- .note.nv.cuinfo           --------------------------
	.section	.note.nv.cuinfo,"",@"SHT_NOTE"
	.sectionflags	@"SHF_NOTE_NV_CUINFO"
        /*0018*/ 	.short	0x0002
        /*001a*/ 	.short	0x0064
        /*001c*/ 	.short	0x0082
	.zero		2


//--------------------- .nv.info                  --------------------------
	.section	.nv.info,"",@"SHT_CUDA_INFO"
	.align	4


	//----- nvinfo : EIATTR_REGCOUNT
	.align		4
        /*0000*/ 	.byte	0x04, 0x2f
        /*0002*/ 	.short	(.L_46 - .L_45)
	.align		4
.L_45:
        /*0004*/ 	.word	index@(_ZN3cub18CUB_300001_SM_10006detail11EmptyKernelIvEEvv)
        /*0008*/ 	.word	0x00000004


	//----- nvinfo : EIATTR_FRAME_SIZE
	.align		4
.L_46:
        /*000c*/ 	.byte	0x04, 0x11
        /*000e*/ 	.short	(.L_48 - .L_47)
	.align		4
.L_47:
        /*0010*/ 	.word	index@(_ZN3cub18CUB_300001_SM_10006detail11EmptyKernelIvEEvv)
        /*0014*/ 	.word	0x00000000


	//----- nvinfo : EIATTR_REGCOUNT
	.align		4
.L_48:
        /*0018*/ 	.byte	0x04, 0x2f
        /*001a*/ 	.short	(.L_50 - .L_49)
	.align		4
.L_49:
        /*001c*/ 	.word	index@(_ZN3cub18CUB_300001_SM_10006detail9transform16transform_kernelINS2_10policy_hubILb1EN4cuda3std3__45tupleIJN6thrust24THRUST_300001_SM_1000_NS6detail15normal_iteratorINSA_7pointerIfNSA_8cuda_cub3tagERfNSA_11use_defaultEEEEEEEEE10policy1000Ei14transformationSJ_JPfEEEvT0_iT1_T2_DpNS2_10kernel_argIT3_EE)
        /*0020*/ 	.word	0x00000020


	//----- nvinfo : EIATTR_FRAME_SIZE
	.align		4
.L_50:
        /*0024*/ 	.byte	0x04, 0x11
        /*0026*/ 	.short	(.L_52 - .L_51)
	.align		4
.L_51:
        /*0028*/ 	.word	index@(_ZN3cub18CUB_300001_SM_10006detail9transform16transform_kernelINS2_10policy_hubILb1EN4cuda3std3__45tupleIJN6thrust24THRUST_300001_SM_1000_NS6detail15normal_iteratorINSA_7pointerIfNSA_8cuda_cub3tagERfNSA_11use_defaultEEEEEEEEE10policy1000Ei14transformationSJ_JPfEEEvT0_iT1_T2_DpNS2_10kernel_argIT3_EE)
        /*002c*/ 	.word	0x00000000


	//----- nvinfo : EIATTR_REGCOUNT
	.align		4
.L_52:
        /*0030*/ 	.byte	0x04, 0x2f
        /*0032*/ 	.short	(.L_54 - .L_53)
	.align		4
.L_53:
        /*0034*/ 	.word	index@(_ZN3cub18CUB_300001_SM_10006detail9transform16transform_kernelINS2_10policy_hubILb1EN4cuda3std3__45tupleIJN6thrust24THRUST_300001_SM_1000_NS6detail15normal_iteratorINSA_7pointerIfNSA_8cuda_cub3tagERfNSA_11use_defaultEEEEEEEEE10policy1000El14transformationSJ_JPfEEEvT0_iT1_T2_DpNS2_10kernel_argIT3_EE)
        /*0038*/ 	.word	0x00000020


	//----- nvinfo : EIATTR_FRAME_SIZE
	.align		4
.L_54:
        /*003c*/ 	.byte	0x04, 0x11
        /*003e*/ 	.short	(.L_56 - .L_55)
	.align		4
.L_55:
        /*0040*/ 	.word	index@(_ZN3cub18CUB_300001_SM_10006detail9transform16transform_kernelINS2_10policy_hubILb1EN4cuda3std3__45tupleIJN6thrust24THRUST_300001_SM_1000_NS6detail15normal_iteratorINSA_7pointerIfNSA_8cuda_cub3tagERfNSA_11use_defaultEEEEEEEEE10policy1000El14transformationSJ_JPfEEEvT0_iT1_T2_DpNS2_10kernel_argIT3_EE)
        /*0044*/ 	.word	0x00000000


	//----- nvinfo : EIATTR_MIN_STACK_SIZE
	.align		4
.L_56:
        /*0048*/ 	.byte	0x04, 0x12
        /*004a*/ 	.short	(.L_58 - .L_57)
	.align		4
.L_57:
        /*004c*/ 	.word	index@(_ZN3cub18CUB_300001_SM_10006detail9transform16transform_kernelINS2_10policy_hubILb1EN4cuda3std3__45tupleIJN6thrust24THRUST_300001_SM_1000_NS6detail15normal_iteratorINSA_7pointerIfNSA_8cuda_cub3tagERfNSA_11use_defaultEEEEEEEEE10policy1000El14transformationSJ_JPfEEEvT0_iT1_T2_DpNS2_10kernel_argIT3_EE)
        /*0050*/ 	.word	0x00000000


	//----- nvinfo : EIATTR_MIN_STACK_SIZE
	.align		4
.L_58:
        /*0054*/ 	.byte	0x04, 0x12
        /*0056*/ 	.short	(.L_60 - .L_59)
	.align		4
.L_59:
        /*0058*/ 	.word	index@(_ZN3cub18CUB_300001_SM_10006detail9transform16transform_kernelINS2_10policy_hubILb1EN4cuda3std3__45tupleIJN6thrust24THRUST_300001_SM_1000_NS6detail15normal_iteratorINSA_7pointerIfNSA_8cuda_cub3tagERfNSA_11use_defaultEEEEEEEEE10policy1000Ei14transformationSJ_JPfEEEvT0_iT1_T2_DpNS2_10kernel_argIT3_EE)
        /*005c*/ 	.word	0x00000000


	//----- nvinfo : EIATTR_MIN_STACK_SIZE
	.align		4
.L_60:
        /*0060*/ 	.byte	0x04, 0x12
        /*0062*/ 	.short	(.L_62 - .L_61)
	.align		4
.L_61:
        /*0064*/ 	.word	index@(_ZN3cub18CUB_300001_SM_10006detail11EmptyKernelIvEEvv)
        /*0068*/ 	.word	0x00000000
.L_62:


//--------------------- .nv.compat                --------------------------
	.section	.nv.compat,"",@"SHT_CUDA_COMPAT_INFO"
	.align	4
        /*0000*/ 	.byte	0x02, 0x09, 0x00, 0x00, 0x02, 0x02, 0x01, 0x00, 0x02, 0x05, 0x05, 0x00, 0x03, 0x07, 0x01, 0x01
        /*0010*/ 	.byte	0x02, 0x03, 0x00, 0x00, 0x02, 0x06, 0x01, 0x00, 0x04, 0x0b, 0x08, 0x00, 0x09, 0x00, 0x00, 0x00
        /*0020*/ 	.byte	0x00, 0x00, 0x00, 0x00


//--------------------- .nv.info._ZN3cub18CUB_300001_SM_10006detail9transform16transform_kernelINS2_10policy_hubILb1EN4cuda3std3__45tupleIJN6thrust24THRUST_300001_SM_1000_NS6detail15normal_iteratorINSA_7pointerIfNSA_8cuda_cub3tagERfNSA_11use_defaultEEEEEEEEE10policy1000El14transformationSJ_JPfEEEvT0_iT1_T2_DpNS2_10kernel_argIT3_EE --------------------------
	.section	.nv.info._ZN3cub18CUB_300001_SM_10006detail9transform16transform_kernelINS2_10policy_hubILb1EN4cuda3std3__45tupleIJN6thrust24THRUST_300001_SM_1000_NS6detail15normal_iteratorINSA_7pointerIfNSA_8cuda_cub3tagERfNSA_11use_defaultEEEEEEEEE10policy1000El14transformationSJ_JPfEEEvT0_iT1_T2_DpNS2_10kernel_argIT3_EE,"",@"SHT_CUDA_INFO"
	.sectionflags	@""
	.align	4


	//----- nvinfo : EIATTR_CUDA_API_VERSION
	.align		4
        /*0000*/ 	.byte	0x04, 0x37
        /*0002*/ 	.short	(.L_64 - .L_63)
.L_63:
        /*0004*/ 	.word	0x00000082


	//----- nvinfo : EIATTR_KPARAM_INFO
	.align		4
.L_64:
        /*0008*/ 	.byte	0x04, 0x17
        /*000a*/ 	.short	(.L_66 - .L_65)
.L_65:
        /*000c*/ 	.word	0x00000000
        /*0010*/ 	.short	0x0004
        /*0012*/ 	.short	0x0018
        /*0014*/ 	.byte	0x00, 0xf0, 0x41, 0x00


	//----- nvinfo : EIATTR_KPARAM_INFO
	.align		4
.L_66:
        /*0018*/ 	.byte	0x04, 0x17
        /*001a*/ 	.short	(.L_68 - .L_67)
.L_67:
        /*001c*/ 	.word	0x00000000
        /*0020*/ 	.short	0x0003
        /*0022*/ 	.short	0x0010
        /*0024*/ 	.byte	0x00, 0xf0, 0x21, 0x00


	//----- nvinfo : EIATTR_KPARAM_INFO
	.align		4
.L_68:
        /*0028*/ 	.byte	0x04, 0x17
        /*002a*/ 	.short	(.L_70 - .L_69)
.L_69:
        /*002c*/ 	.word	0x00000000
        /*0030*/ 	.short	0x0002
        /*0032*/ 	.short	0x000c
        /*0034*/ 	.byte	0x00, 0xf0, 0x05, 0x00


	//----- nvinfo : EIATTR_KPARAM_INFO
	.align		4
.L_70:
        /*0038*/ 	.byte	0x04, 0x17
        /*003a*/ 	.short	(.L_72 - .L_71)
.L_71:
        /*003c*/ 	.word	0x00000000
        /*0040*/ 	.short	0x0001
        /*0042*/ 	.short	0x0008
        /*0044*/ 	.byte	0x00, 0xf0, 0x11, 0x00


	//----- nvinfo : EIATTR_KPARAM_INFO
	.align		4
.L_72:
        /*0048*/ 	.byte	0x04, 0x17
        /*004a*/ 	.short	(.L_74 - .L_73)
.L_73:
        /*004c*/ 	.word	0x00000000
        /*0050*/ 	.short	0x0000
        /*0052*/ 	.short	0x0000
        /*0054*/ 	.byte	0x00, 0xf0, 0x21, 0x00


	//----- nvinfo : EIATTR_SPARSE_MMA_MASK
	.align		4
.L_74:
        /*0058*/ 	.byte	0x03, 0x50
        /*005a*/ 	.short	0x0000


	//----- nvinfo : EIATTR_MAXREG_COUNT
	.align		4
        /*005c*/ 	.byte	0x03, 0x1b
        /*005e*/ 	.short	0x00ff


	//----- nvinfo : EIATTR_MERCURY_ISA_VERSION
	.align		4
        /*0060*/ 	.byte	0x03, 0x5f
        /*0062*/ 	.short	0x0101


	//----- nvinfo : EIATTR_VRC_CTA_INIT_COUNT
	.align		4
        /*0064*/ 	.byte	0x02, 0x4a
	.zero		1
	.zero		1


	//----- nvinfo : EIATTR_EXIT_INSTR_OFFSETS
	.align		4
        /*0068*/ 	.byte	0x04, 0x1c
        /*006a*/ 	.short	(.L_76 - .L_75)


	//   ....[0]....
.L_75:
        /*006c*/ 	.word	0x000002a0


	//   ....[1]....
        /*0070*/ 	.word	0x00000a10


	//   ....[2]....
        /*0074*/ 	.word	0x00000c80


	//   ....[3]....
        /*0078*/ 	.word	0x00000de0


	//   ....[4]....
        /*007c*/ 	.word	0x00000e10


	//   ....[5]....
        /*0080*/ 	.word	0x00000e80


	//   ....[6]....
        /*0084*/ 	.word	0x00000ea0


	//   ....[7]....
        /*0088*/ 	.word	0x00001370


	//   ....[8]....
        /*008c*/ 	.word	0x00001590


	//   ....[9]....
        /*0090*/ 	.word	0x000016f0


	//   ....[10]....
        /*0094*/ 	.word	0x000017a0


	//----- nvinfo : EIATTR_MAX_THREADS
	.align		4
.L_76:
        /*0098*/ 	.byte	0x04, 0x05
        /*009a*/ 	.short	(.L_78 - .L_77)
.L_77:
        /*009c*/ 	.word	0x00000080
        /*00a0*/ 	.word	0x00000001
        /*00a4*/ 	.word	0x00000001


	//----- nvinfo : EIATTR_CRS_STACK_SIZE
	.align		4
.L_78:
        /*00a8*/ 	.byte	0x04, 0x1e
        /*00aa*/ 	.short	(.L_80 - .L_79)
.L_79:
        /*00ac*/ 	.word	0x00000000


	//----- nvinfo : EIATTR_CBANK_PARAM_SIZE
	.align		4
.L_80:
        /*00b0*/ 	.byte	0x03, 0x19
        /*00b2*/ 	.short	0x0028


	//----- nvinfo : EIATTR_PARAM_CBANK
	.align		4
        /*00b4*/ 	.byte	0x04, 0x0a
        /*00b6*/ 	.short	(.L_82 - .L_81)
	.align		4
.L_81:
        /*00b8*/ 	.word	index@(.nv.constant0._ZN3cub18CUB_300001_SM_10006detail9transform16transform_kernelINS2_10policy_hubILb1EN4cuda3std3__45tupleIJN6thrust24THRUST_300001_SM_1000_NS6detail15normal_iteratorINSA_7pointerIfNSA_8cuda_cub3tagERfNSA_11use_defaultEEEEEEEEE10policy1000El14transformationSJ_JPfEEEvT0_iT1_T2_DpNS2_10kernel_argIT3_EE)
        /*00bc*/ 	.short	0x0380
        /*00be*/ 	.short	0x0028


	//----- nvinfo : EIATTR_SW_WAR
	.align		4
.L_82:
        /*00c0*/ 	.byte	0x04, 0x36
        /*00c2*/ 	.short	(.L_84 - .L_83)
.L_83:
        /*00c4*/ 	.word	0x00000008
.L_84:


//--------------------- .nv.info._ZN3cub18CUB_300001_SM_10006detail9transform16transform_kernelINS2_10policy_hubILb1EN4cuda3std3__45tupleIJN6thrust24THRUST_300001_SM_1000_NS6detail15normal_iteratorINSA_7pointerIfNSA_8cuda_cub3tagERfNSA_11use_defaultEEEEEEEEE10policy1000Ei14transformationSJ_JPfEEEvT0_iT1_T2_DpNS2_10kernel_argIT3_EE --------------------------
	.section	.nv.info._ZN3cub18CUB_300001_SM_10006detail9transform16transform_kernelINS2_10policy_hubILb1EN4cuda3std3__45tupleIJN6thrust24THRUST_300001_SM_1000_NS6detail15normal_iteratorINSA_7pointerIfNSA_8cuda_cub3tagERfNSA_11use_defaultEEEEEEEEE10policy1000Ei14transformationSJ_JPfEEEvT0_iT1_T2_DpNS2_10kernel_argIT3_EE,"",@"SHT_CUDA_INFO"
	.sectionflags	@""
	.align	4


	//----- nvinfo : EIATTR_CUDA_API_VERSION
	.align		4
        /*0000*/ 	.byte	0x04, 0x37
        /*0002*/ 	.short	(.L_86 - .L_85)
.L_85:
        /*0004*/ 	.word	0x00000082


	//----- nvinfo : EIATTR_KPARAM_INFO
	.align		4
.L_86:
        /*0008*/ 	.byte	0x04, 0x17
        /*000a*/ 	.short	(.L_88 - .L_87)
.L_87:
        /*000c*/ 	.word	0x00000000
        /*0010*/ 	.short	0x0004
        /*0012*/ 	.short	0x0018
        /*0014*/ 	.byte	0x00, 0xf0, 0x41, 0x00


	//----- nvinfo : EIATTR_KPARAM_INFO
	.align		4
.L_88:
        /*0018*/ 	.byte	0x04, 0x17
        /*001a*/ 	.short	(.L_90 - .L_89)
.L_89:
        /*001c*/ 	.word	0x00000000
        /*0020*/ 	.short	0x0003
        /*0022*/ 	.short	0x0010
        /*0024*/ 	.byte	0x00, 0xf0, 0x21, 0x00


	//----- nvinfo : EIATTR_KPARAM_INFO
	.align		4
.L_90:
        /*0028*/ 	.byte	0x04, 0x17
        /*002a*/ 	.short	(.L_92 - .L_91)
.L_91:
        /*002c*/ 	.word	0x00000000
        /*0030*/ 	.short	0x0002
        /*0032*/ 	.short	0x0008
        /*0034*/ 	.byte	0x00, 0xf0, 0x05, 0x00


	//----- nvinfo : EIATTR_KPARAM_INFO
	.align		4
.L_92:
        /*0038*/ 	.byte	0x04, 0x17
        /*003a*/ 	.short	(.L_94 - .L_93)
.L_93:
        /*003c*/ 	.word	0x00000000
        /*0040*/ 	.short	0x0001
        /*0042*/ 	.short	0x0004
        /*0044*/ 	.byte	0x00, 0xf0, 0x11, 0x00


	//----- nvinfo : EIATTR_KPARAM_INFO
	.align		4
.L_94:
        /*0048*/ 	.byte	0x04, 0x17
        /*004a*/ 	.short	(.L_96 - .L_95)
.L_95:
        /*004c*/ 	.word	0x00000000
        /*0050*/ 	.short	0x0000
        /*0052*/ 	.short	0x0000
        /*0054*/ 	.byte	0x00, 0xf0, 0x11, 0x00


	//----- nvinfo : EIATTR_SPARSE_MMA_MASK
	.align		4
.L_96:
        /*0058*/ 	.byte	0x03, 0x50
        /*005a*/ 	.short	0x0000


	//----- nvinfo : EIATTR_MAXREG_COUNT
	.align		4
        /*005c*/ 	.byte	0x03, 0x1b
        /*005e*/ 	.short	0x00ff


	//----- nvinfo : EIATTR_MERCURY_ISA_VERSION
	.align		4
        /*0060*/ 	.byte	0x03, 0x5f
        /*0062*/ 	.short	0x0101


	//----- nvinfo : EIATTR_VRC_CTA_INIT_COUNT
	.align		4
        /*0064*/ 	.byte	0x02, 0x4a
	.zero		1
	.zero		1


	//----- nvinfo : EIATTR_EXIT_INSTR_OFFSETS
	.align		4
        /*0068*/ 	.byte	0x04, 0x1c
        /*006a*/ 	.short	(.L_98 - .L_97)


	//   ....[0]....
.L_97:
        /*006c*/ 	.word	0x000001f0


	//   ....[1]....
        /*0070*/ 	.word	0x000006c0


	//   ....[2]....
        /*0074*/ 	.word	0x000008f0


	//   ....[3]....
        /*0078*/ 	.word	0x00000a50


	//   ....[4]....
        /*007c*/ 	.word	0x00000b20


	//   ....[5]....
        /*0080*/ 	.word	0x00000b40


	//   ....[6]....
        /*0084*/ 	.word	0x00000f60


	//   ....[7]....
        /*0088*/ 	.word	0x000011d0


	//   ....[8]....
        /*008c*/ 	.word	0x00001330


	//   ....[9]....
        /*0090*/ 	.word	0x00001360


	//   ....[10]....
        /*0094*/ 	.word	0x000013d0


	//----- nvinfo : EIATTR_MAX_THREADS
	.align		4
.L_98:
        /*0098*/ 	.byte	0x04, 0x05
        /*009a*/ 	.short	(.L_100 - .L_99)
.L_99:
        /*009c*/ 	.word	0x00000080
        /*00a0*/ 	.word	0x00000001
        /*00a4*/ 	.word	0x00000001


	//----- nvinfo : EIATTR_CRS_STACK_SIZE
	.align		4
.L_100:
        /*00a8*/ 	.byte	0x04, 0x1e
        /*00aa*/ 	.short	(.L_102 - .L_101)
.L_101:
        /*00ac*/ 	.word	0x00000000


	//----- nvinfo : EIATTR_CBANK_PARAM_SIZE
	.align		4
.L_102:
        /*00b0*/ 	.byte	0x03, 0x19
        /*00b2*/ 	.short	0x0028


	//----- nvinfo : EIATTR_PARAM_CBANK
	.align		4
        /*00b4*/ 	.byte	0x04, 0x0a
        /*00b6*/ 	.short	(.L_104 - .L_103)
	.align		4
.L_103:
        /*00b8*/ 	.word	index@(.nv.constant0._ZN3cub18CUB_300001_SM_10006detail9transform16transform_kernelINS2_10policy_hubILb1EN4cuda3std3__45tupleIJN6thrust24THRUST_300001_SM_1000_NS6detail15normal_iteratorINSA_7pointerIfNSA_8cuda_cub3tagERfNSA_11use_defaultEEEEEEEEE10policy1000Ei14transformationSJ_JPfEEEvT0_iT1_T2_DpNS2_10kernel_argIT3_EE)
        /*00bc*/ 	.short	0x0380
        /*00be*/ 	.short	0x0028


	//----- nvinfo : EIATTR_SW_WAR
	.align		4
.L_104:
        /*00c0*/ 	.byte	0x04, 0x36
        /*00c2*/ 	.short	(.L_106 - .L_105)
.L_105:
        /*00c4*/ 	.word	0x00000008
.L_106:


//--------------------- .nv.info._ZN3cub18CUB_300001_SM_10006detail11EmptyKernelIvEEvv --------------------------
	.section	.nv.info._ZN3cub18CUB_300001_SM_10006detail11EmptyKernelIvEEvv,"",@"SHT_CUDA_INFO"
	.sectionflags	@""
	.align	4


	//----- nvinfo : EIATTR_CUDA_API_VERSION
	.align		4
        /*0000*/ 	.byte	0x04, 0x37
        /*0002*/ 	.short	(.L_108 - .L_107)
.L_107:
        /*0004*/ 	.word	0x00000082


	//----- nvinfo : EIATTR_SPARSE_MMA_MASK
	.align		4
.L_108:
        /*0008*/ 	.byte	0x03, 0x50
        /*000a*/ 	.short	0x0000


	//----- nvinfo : EIATTR_MAXREG_COUNT
	.align		4
        /*000c*/ 	.byte	0x03, 0x1b
        /*000e*/ 	.short	0x00ff


	//----- nvinfo : EIATTR_MERCURY_ISA_VERSION
	.align		4
        /*0010*/ 	.byte	0x03, 0x5f
        /*0012*/ 	.short	0x0101


	//----- nvinfo : EIATTR_VRC_CTA_INIT_COUNT
	.align		4
        /*0014*/ 	.byte	0x02, 0x4a
	.zero		1
	.zero		1


	//----- nvinfo : EIATTR_EXIT_INSTR_OFFSETS
	.align		4
        /*0018*/ 	.byte	0x04, 0x1c
        /*001a*/ 	.short	(.L_110 - .L_109)


	//   ....[0]....
.L_109:
        /*001c*/ 	.word	0x00000010


	//----- nvinfo : EIATTR_SW_WAR
	.align		4
.L_110:
        /*0020*/ 	.byte	0x04, 0x36
        /*0022*/ 	.short	(.L_112 - .L_111)
.L_111:
        /*0024*/ 	.word	0x00000008
.L_112:


//--------------------- .nv.callgraph             --------------------------
	.section	.nv.callgraph,"",@"SHT_CUDA_CALLGRAPH"
	.align	4
	.sectionentsize	8
	.align		4
        /*0000*/ 	.word	0x00000000
	.align		4
        /*0004*/ 	.word	0xffffffff
	.align		4
        /*0008*/ 	.word	0x00000000
	.align		4
        /*000c*/ 	.word	0xfffffffe
	.align		4
        /*0010*/ 	.word	0x00000000
	.align		4
        /*0014*/ 	.word	0xfffffffd
	.align		4
        /*0018*/ 	.word	0x00000000
	.align		4
        /*001c*/ 	.word	0xfffffffc


//--------------------- .nv.constant4             --------------------------
	.section	.nv.constant4,"a",@progbits
	.align	8
	.align		8
.nv.constant4:
        /*0000*/ 	.dword	_ZN30_INTERNAL_35d42b04_4_k_cu_main4cuda3std3__45__cpo5beginE
	.align		8
        /*0008*/ 	.dword	_ZN30_INTERNAL_35d42b04_4_k_cu_main4cuda3std3__45__cpo3endE
	.align		8
        /*0010*/ 	.dword	_ZN30_INTERNAL_35d42b04_4_k_cu_main4cuda3std3__45__cpo6cbeginE
	.align		8
        /*0018*/ 	.dword	_ZN30_INTERNAL_35d42b04_4_k_cu_main4cuda3std3__45__cpo4cendE
	.align		8
        /*0020*/ 	.dword	_ZN30_INTERNAL_35d42b04_4_k_cu_main4cuda3std3__45__cpo6rbeginE
	.align		8
        /*0028*/ 	.dword	_ZN30_INTERNAL_35d42b04_4_k_cu_main4cuda3std3__45__cpo4rendE
	.align		8
        /*0030*/ 	.dword	_ZN30_INTERNAL_35d42b04_4_k_cu_main4cuda3std3__45__cpo7crbeginE
	.align		8
        /*0038*/ 	.dword	_ZN30_INTERNAL_35d42b04_4_k_cu_main4cuda3std3__45__cpo5crendE
	.align		8
        /*0040*/ 	.dword	_ZN30_INTERNAL_35d42b04_4_k_cu_main4cuda3std3__432_GLOBAL__N__35d42b04_4_k_cu_main6ignoreE
	.align		8
        /*0048*/ 	.dword	_ZN30_INTERNAL_35d42b04_4_k_cu_main4cuda3std3__419piecewise_constructE
	.align		8
        /*0050*/ 	.dword	_ZN30_INTERNAL_35d42b04_4_k_cu_main4cuda3std3__48in_placeE
	.align		8
        /*0058*/ 	.dword	_ZN30_INTERNAL_35d42b04_4_k_cu_main4cuda3std3__420unreachable_sentinelE
	.align		8
        /*0060*/ 	.dword	_ZN30_INTERNAL_35d42b04_4_k_cu_main4cuda3std3__47nulloptE
	.align		8
        /*0068*/ 	.dword	_ZN30_INTERNAL_35d42b04_4_k_cu_main4cuda3std3__48unexpectE
	.align		8
        /*0070*/ 	.dword	_ZN30_INTERNAL_35d42b04_4_k_cu_main4cuda3std6ranges3__45__cpo4swapE
	.align		8
        /*0078*/ 	.dword	_ZN30_INTERNAL_35d42b04_4_k_cu_main4cuda3std6ranges3__45__cpo9iter_moveE
	.align		8
        /*0080*/ 	.dword	_ZN30_INTERNAL_35d42b04_4_k_cu_main4cuda3std6ranges3__45__cpo5beginE
	.align		8
        /*0088*/ 	.dword	_ZN30_INTERNAL_35d42b04_4_k_cu_main4cuda3std6ranges3__45__cpo3endE
	.align		8
        /*0090*/ 	.dword	_ZN30_INTERNAL_35d42b04_4_k_cu_main4cuda3std6ranges3__45__cpo6cbeginE
	.align		8
        /*0098*/ 	.dword	_ZN30_INTERNAL_35d42b04_4_k_cu_main4cuda3std6ranges3__45__cpo4cendE
	.align		8
        /*00a0*/ 	.dword	_ZN30_INTERNAL_35d42b04_4_k_cu_main4cuda3std6ranges3__45__cpo7advanceE
	.align		8
        /*00a8*/ 	.dword	_ZN30_INTERNAL_35d42b04_4_k_cu_main4cuda3std6ranges3__45__cpo9iter_swapE
	.align		8
        /*00b0*/ 	.dword	_ZN30_INTERNAL_35d42b04_4_k_cu_main4cuda3std6ranges3__45__cpo4nextE
	.align		8
        /*00b8*/ 	.dword	_ZN30_INTERNAL_35d42b04_4_k_cu_main4cuda3std6ranges3__45__cpo4prevE
	.align		8
        /*00c0*/ 	.dword	_ZN30_INTERNAL_35d42b04_4_k_cu_main4cuda3std6ranges3__45__cpo4dataE
	.align		8
        /*00c8*/ 	.dword	_ZN30_INTERNAL_35d42b04_4_k_cu_main4cuda3std6ranges3__45__cpo5cdataE
	.align		8
        /*00d0*/ 	.dword	_ZN30_INTERNAL_35d42b04_4_k_cu_main4cuda3std6ranges3__45__cpo4sizeE
	.align		8
        /*00d8*/ 	.dword	_ZN30_INTERNAL_35d42b04_4_k_cu_main4cuda3std6ranges3__45__cpo5ssizeE
	.align		8
        /*00e0*/ 	.dword	_ZN30_INTERNAL_35d42b04_4_k_cu_main4cuda3std6ranges3__45__cpo8distanceE
	.align		8
        /*00e8*/ 	.dword	_ZN30_INTERNAL_35d42b04_4_k_cu_main6thrust24THRUST_300001_SM_1000_NS8cuda_cub3parE
	.align		8
        /*00f0*/ 	.dword	_ZN30_INTERNAL_35d42b04_4_k_cu_main6thrust24THRUST_300001_SM_1000_NS8cuda_cub10par_nosyncE
	.align		8
        /*00f8*/ 	.dword	_ZN30_INTERNAL_35d42b04_4_k_cu_main6thrust24THRUST_300001_SM_1000_NS6system6detail10sequential3seqE
	.align		8
        /*0100*/ 	.dword	_ZN30_INTERNAL_35d42b04_4_k_cu_main6thrust24THRUST_300001_SM_1000_NS6system3cpp3parE
	.align		8
        /*0108*/ 	.dword	_ZN30_INTERNAL_35d42b04_4_k_cu_main6thrust24THRUST_300001_SM_1000_NS12placeholders2_1E
	.align		8
        /*0110*/ 	.dword	_ZN30_INTERNAL_35d42b04_4_k_cu_main6thrust24THRUST_300001_SM_1000_NS12placeholders2_2E
	.align		8
        /*0118*/ 	.dword	_ZN30_INTERNAL_35d42b04_4_k_cu_main6thrust24THRUST_300001_SM_1000_NS12placeholders2_3E
	.align		8
        /*0120*/ 	.dword	_ZN30_INTERNAL_35d42b04_4_k_cu_main6thrust24THRUST_300001_SM_1000_NS12placeholders2_4E
	.align		8
        /*0128*/ 	.dword	_ZN30_INTERNAL_35d42b04_4_k_cu_main6thrust24THRUST_300001_SM_1000_NS12placeholders2_5E
	.align		8
        /*0130*/ 	.dword	_ZN30_INTERNAL_35d42b04_4_k_cu_main6thrust24THRUST_300001_SM_1000_NS12placeholders2_6E
	.align		8
        /*0138*/ 	.dword	_ZN30_INTERNAL_35d42b04_4_k_cu_main6thrust24THRUST_300001_SM_1000_NS12placeholders2_7E
	.align		8
        /*0140*/ 	.dword	_ZN30_INTERNAL_35d42b04_4_k_cu_main6thrust24THRUST_300001_SM_1000_NS12placeholders2_8E
	.align		8
        /*0148*/ 	.dword	_ZN30_INTERNAL_35d42b04_4_k_cu_main6thrust24THRUST_300001_SM_1000_NS12placeholders2_9E
	.align		8
        /*0150*/ 	.dword	_ZN30_INTERNAL_35d42b04_4_k_cu_main6thrust24THRUST_300001_SM_1000_NS12placeholders3_10E
	.align		8
        /*0158*/ 	.dword	_ZN30_INTERNAL_35d42b04_4_k_cu_main6thrust24THRUST_300001_SM_1000_NS3seqE
	.align		8
        /*0160*/ 	.dword	_ZN30_INTERNAL_35d42b04_4_k_cu_main6thrust24THRUST_300001_SM_1000_NS6deviceE


//--------------------- .text._ZN3cub18CUB_300001_SM_10006detail9transform16transform_kernelINS2_10policy_hubILb1EN4cuda3std3__45tupleIJN6thrust24THRUST_300001_SM_1000_NS6detail15normal_iteratorINSA_7pointerIfNSA_8cuda_cub3tagERfNSA_11use_defaultEEEEEEEEE10policy1000El14transformationSJ_JPfEEEvT0_iT1_T2_DpNS2_10kernel_argIT3_EE --------------------------
	.section	.text._ZN3cub18CUB_300001_SM_10006detail9transform16transform_kernelINS2_10policy_hubILb1EN4cuda3std3__45tupleIJN6thrust24THRUST_300001_SM_1000_NS6detail15normal_iteratorINSA_7pointerIfNSA_8cuda_cub3tagERfNSA_11use_defaultEEEEEEEEE10policy1000El14transformationSJ_JPfEEEvT0_iT1_T2_DpNS2_10kernel_argIT3_EE,"ax",@progbits
	.align	128
        .global         _ZN3cub18CUB_300001_SM_10006detail9transform16transform_kernelINS2_10policy_hubILb1EN4cuda3std3__45tupleIJN6thrust24THRUST_300001_SM_1000_NS6detail15normal_iteratorINSA_7pointerIfNSA_8cuda_cub3tagERfNSA_11use_defaultEEEEEEEEE10policy1000El14transformationSJ_JPfEEEvT0_iT1_T2_DpNS2_10kernel_argIT3_EE
        .type           _ZN3cub18CUB_300001_SM_10006detail9transform16transform_kernelINS2_10policy_hubILb1EN4cuda3std3__45tupleIJN6thrust24THRUST_300001_SM_1000_NS6detail15normal_iteratorINSA_7pointerIfNSA_8cuda_cub3tagERfNSA_11use_defaultEEEEEEEEE10policy1000El14transformationSJ_JPfEEEvT0_iT1_T2_DpNS2_10kernel_argIT3_EE,@function
        .size           _ZN3cub18CUB_300001_SM_10006detail9transform16transform_kernelINS2_10policy_hubILb1EN4cuda3std3__45tupleIJN6thrust24THRUST_300001_SM_1000_NS6detail15normal_iteratorINSA_7pointerIfNSA_8cuda_cub3tagERfNSA_11use_defaultEEEEEEEEE10policy1000El14transformationSJ_JPfEEEvT0_iT1_T2_DpNS2_10kernel_argIT3_EE,(.L_x_33 - _ZN3cub18CUB_300001_SM_10006detail9transform16transform_kernelINS2_10policy_hubILb1EN4cuda3std3__45tupleIJN6thrust24THRUST_300001_SM_1000_NS6detail15normal_iteratorINSA_7pointerIfNSA_8cuda_cub3tagERfNSA_11use_defaultEEEEEEEEE10policy1000El14transformationSJ_JPfEEEvT0_iT1_T2_DpNS2_10kernel_argIT3_EE)
        .other          _ZN3cub18CUB_300001_SM_10006detail9transform16transform_kernelINS2_10policy_hubILb1EN4cuda3std3__45tupleIJN6thrust24THRUST_300001_SM_1000_NS6detail15normal_iteratorINSA_7pointerIfNSA_8cuda_cub3tagERfNSA_11use_defaultEEEEEEEEE10policy1000El14transformationSJ_JPfEEEvT0_iT1_T2_DpNS2_10kernel_argIT3_EE,@"STO_CUDA_ENTRY STV_DEFAULT"
_ZN3cub18CUB_300001_SM_10006detail9transform16transform_kernelINS2_10policy_hubILb1EN4cuda3std3__45tupleIJN6thrust24THRUST_300001_SM_1000_NS6detail15normal_iteratorINSA_7pointerIfNSA_8cuda_cub3tagERfNSA_11use_defaultEEEEEEEEE10policy1000El14transformationSJ_JPfEEEvT0_iT1_T2_DpNS2_10kernel_argIT3_EE:
.text._ZN3cub18CUB_300001_SM_10006detail9transform16transform_kernelINS2_10policy_hubILb1EN4cuda3std3__45tupleIJN6thrust24THRUST_300001_SM_1000_NS6detail15normal_iteratorINSA_7pointerIfNSA_8cuda_cub3tagERfNSA_11use_defaultEEEEEEEEE10policy1000El14transformationSJ_JPfEEEvT0_iT1_T2_DpNS2_10kernel_argIT3_EE:
[----:B------:R-:W-:Y:S08]  /*0000*/  LDC R1, c[0x0][0x37c] ;  /* 0x0000df00ff017b82 */ /* 0x000ff00000000800 */
[----:B------:R-:W0:Y:S01]  /*0010*/  LDC R0, c[0x0][0x388] ;  /* 0x0000e200ff007b82 */ /* 0x000e220000000800 */
[----:B------:R-:W1:Y:S01]  /*0020*/  LDCU.64 UR6, c[0x0][0x380] ;  /* 0x00007000ff0677ac */ /* 0x000e620008000a00 */
[----:B------:R-:W2:Y:S01]  /*0030*/  S2R R7, SR_TID.X ;  /* 0x0000000000077919 */ /* 0x000ea20000002100 */
[----:B------:R-:W-:Y:S05]  /*0040*/  BSSY.RECONVERGENT B0, `(.L_x_0) ;  /* 0x000001a000007945 */ /* 0x000fea0003800200 */
[----:B------:R-:W3:Y:S01]  /*0050*/  S2UR UR4, SR_CTAID.X ;  /* 0x00000000000479c3 */ /* 0x000ee20000002500 */
[----:B0-----:R-:W-:-:S04]  /*0060*/  SHF.L.U32 R5, R0, 0x7, RZ ;  /* 0x0000000700057819 */ /* 0x001fc800000006ff */
[----:B------:R-:W-:Y:S01]  /*0070*/  SHF.R.S32.HI R4, RZ, 0x1f, R5 ;  /* 0x0000001fff047819 */ /* 0x000fe20000011405 */
[----:B---3--:R-:W-:Y:S01]  /*0080*/  IMAD.WIDE.U32 R2, R5, UR4, RZ ;  /* 0x0000000405027c25 */ /* 0x008fe2000f8e00ff */
[----:B--2---:R-:W-:-:S03]  /*0090*/  SHF.L.U32 R11, R7, 0x7, RZ ;  /* 0x00000007070b7819 */ /* 0x004fc600000006ff */
[----:B------:R-:W-:Y:S01]  /*00a0*/  IMAD R13, R4, UR4, RZ ;  /* 0x00000004040d7c24 */ /* 0x000fe2000f8e02ff */
[----:B-1----:R-:W-:-:S03]  /*00b0*/  IADD3 R6, P1, PT, -R2, UR6, RZ ;  /* 0x0000000602067c10 */ /* 0x002fc6000ff3e1ff */
[----:B------:R-:W-:Y:S01]  /*00c0*/  IMAD.IADD R13, R3, 0x1, R13 ;  /* 0x00000001030d7824 */ /* 0x000fe200078e020d */
[----:B------:R-:W-:-:S04]  /*00d0*/  ISETP.LT.U32.AND P0, PT, R6, R5, PT ;  /* 0x000000050600720c */ /* 0x000fc80003f01070 */
[----:B------:R-:W-:-:S04]  /*00e0*/  IADD3.X R9, PT, PT, ~R13, UR7, RZ, P1, !PT ;  /* 0x000000070d097c10 */ /* 0x000fc80008ffe5ff */
[----:B------:R-:W-:-:S04]  /*00f0*/  ISETP.LT.AND.EX P0, PT, R9, R4, PT, P0 ;  /* 0x000000040900720c */ /* 0x000fc80003f01300 */
[----:B------:R-:W-:-:S05]  /*0100*/  SEL R6, R6, R5, P0 ;  /* 0x0000000506067207 */ /* 0x000fca0000000000 */
[----:B------:R-:W-:-:S05]  /*0110*/  IMAD.SHL.U32 R4, R6, 0x4, RZ ;  /* 0x0000000406047824 */ /* 0x000fca00078e00ff */
[----:B------:R-:W-:-:S13]  /*0120*/  ISETP.GE.AND P0, PT, R11, R4, PT ;  /* 0x000000040b00720c */ /* 0x000fda0003f06270 */
[----:B------:R-:W-:Y:S05]  /*0130*/  @P0 BRA `(.L_x_1) ;  /* 0x0000000000280947 */ /* 0x000fea0003800000 */
[----:B------:R-:W0:Y:S02]  /*0140*/  LDC.64 R8, c[0x0][0x398] ;  /* 0x0000e600ff087b82 */ /* 0x000e240000000a00 */
[----:B0-----:R-:W-:-:S04]  /*0150*/  LEA R8, P0, R2, R8, 0x2 ;  /* 0x0000000802087211 */ /* 0x001fc800078010ff */
[----:B------:R-:W-:-:S03]  /*0160*/  LEA.HI.X R9, R2, R9, R13, 0x2, P0 ;  /* 0x0000000902097211 */ /* 0x000fc600000f140d */
[----:B------:R-:W-:-:S07]  /*0170*/  IMAD.WIDE.U32 R8, R7, 0x80, R8 ;  /* 0x0000008007087825 */ /* 0x000fce00078e0008 */
.L_x_2:
[----:B------:R-:W-:Y:S01]  /*0180*/  IADD3 R11, PT, PT, R11, 0x4000, RZ ;  /* 0x000040000b0b7810 */ /* 0x000fe20007ffe0ff */
[----:B------:R0:W-:Y:S03]  /*0190*/  CCTL.E.PF2 [R8] ;  /* 0x000000000800798f */ /* 0x0001e60000800100 */
[----:B------:R-:W-:Y:S02]  /*01a0*/  ISETP.GE.AND P0, PT, R11, R4, PT ;  /* 0x000000040b00720c */ /* 0x000fe40003f06270 */
[----:B0-----:R-:W-:-:S05]  /*01b0*/  IADD3 R8, P1, PT, R8, 0x4000, RZ ;  /* 0x0000400008087810 */ /* 0x001fca0007f3e0ff */
[----:B------:R-:W-:-:S06]  /*01c0*/  IMAD.X R9, RZ, RZ, R9, P1 ;  /* 0x000000ffff097224 */ /* 0x000fcc00008e0609 */
[----:B------:R-:W-:Y:S05]  /*01d0*/  @!P0 BRA `(.L_x_2) ;  /* 0xfffffffc00e88947 */ /* 0x000fea000383ffff */
.L_x_1:
[----:B------:R-:W-:Y:S05]  /*01e0*/  BSYNC.RECONVERGENT B0 ;  /* 0x0000000000007941 */ /* 0x000fea0003800200 */
.L_x_0:
[----:B------:R-:W0:Y:S01]  /*01f0*/  LDCU.128 UR8, c[0x0][0x390] ;  /* 0x00007200ff0877ac */ /* 0x000e220008000c00 */
[----:B------:R-:W-:Y:S02]  /*0200*/  ISETP.NE.AND P0, PT, R5, R6, PT ;  /* 0x000000060500720c */ /* 0x000fe40003f05270 */
[C---:B------:R-:W-:Y:S01]  /*0210*/  SHF.L.U32 R3, R2.reuse, 0x2, RZ ;  /* 0x0000000202037819 */ /* 0x040fe200000006ff */
[----:B------:R-:W1:Y:S01]  /*0220*/  LDCU.64 UR4, c[0x0][0x358] ;  /* 0x00006b00ff0477ac */ /* 0x000e620008000a00 */
[----:B------:R-:W-:Y:S02]  /*0230*/  SHF.L.U64.HI R8, R2, 0x2, R13 ;  /* 0x0000000202087819 */ /* 0x000fe4000001020d */
[C---:B0-----:R-:W-:Y:S02]  /*0240*/  IADD3 R4, P1, PT, R3.reuse, UR10, RZ ;  /* 0x0000000a03047c10 */ /* 0x041fe4000ff3e0ff */
[----:B------:R-:W-:Y:S02]  /*0250*/  IADD3 R2, P2, PT, R3, UR8, RZ ;  /* 0x0000000803027c10 */ /* 0x000fe4000ff5e0ff */
[----:B------:R-:W-:-:S02]  /*0260*/  IADD3.X R5, PT, PT, R8, UR11, RZ, P1, !PT ;  /* 0x0000000b08057c10 */ /* 0x000fc40008ffe4ff */
[----:B------:R-:W-:Y:S01]  /*0270*/  IADD3.X R3, PT, PT, R8, UR9, RZ, P2, !PT ;  /* 0x0000000908037c10 */ /* 0x000fe200097fe4ff */
[----:B-1----:R-:W-:Y:S08]  /*0280*/  @!P0 BRA `(.L_x_3) ;  /* 0x0000000c00008947 */ /* 0x002ff00003800000 */
[----:B------:R-:W-:-:S13]  /*0290*/  ISETP.GE.AND P0, PT, R0, 0x1, PT ;  /* 0x000000010000780c */ /* 0x000fda0003f06270 */
[----:B------:R-:W-:Y:S05]  /*02a0*/  @!P0 EXIT ;  /* 0x000000000000894d */ /* 0x000fea0003800000 */
[C---:B------:R-:W-:Y:S01]  /*02b0*/  ISETP.GE.U32.AND P0, PT, R0.reuse, 0x8, PT ;  /* 0x000000080000780c */ /* 0x040fe20003f06070 */
[----:B------:R-:W-:Y:S01]  /*02c0*/  IMAD.MOV.U32 R8, RZ, RZ, RZ ;  /* 0x000000ffff087224 */ /* 0x000fe200078e00ff */
[----:B------:R-:W-:-:S11]  /*02d0*/  LOP3.LUT R16, R0, 0x7, RZ, 0xc0, !PT ;  /* 0x0000000700107812 */ /* 0x000fd600078ec0ff */
[----:B------:R-:W-:Y:S05]  /*02e0*/  @!P0 BRA `(.L_x_4) ;  /* 0x0000000400c48947 */ /* 0x000fea0003800000 */
[----:B------:R-:W-:-:S13]  /*02f0*/  ISETP.GE.AND P0, PT, R7, R6, PT ;  /* 0x000000060700720c */ /* 0x000fda0003f06270 */
[----:B------:R-:W-:-:S06]  /*0300*/  @!P0 IMAD.WIDE.U32 R8, R7, 0x4, R4 ;  /* 0x0000000407088825 */ /* 0x000fcc00078e0004 */
[----:B------:R-:W2:Y:S01]  /*0310*/  @!P0 LDG.E R8, desc[UR4][R8.64] ;  /* 0x0000000408088981 */ /* 0x000ea2000c1e1900 */
[C---:B------:R-:W-:Y:S01]  /*0320*/  IADD3 R13, PT, PT, R7.reuse, 0x80, RZ ;  /* 0x00000080070d7810 */ /* 0x040fe20007ffe0ff */
[----:B------:R-:W-:Y:S02]  /*0330*/  @!P0 IMAD.MOV.U32 R17, RZ, RZ, 0x40000000 ;  /* 0x40000000ff118424 */ /* 0x000fe400078e00ff */
[----:B------:R-:W-:Y:S01]  /*0340*/  @!P0 IMAD.WIDE.U32 R14, R7, 0x4, R2 ;  /* 0x00000004070e8825 */ /* 0x000fe200078e0002 */
[----:B------:R-:W-:-:S03]  /*0350*/  ISETP.GE.AND P1, PT, R13, R6, PT ;  /* 0x000000060d00720c */ /* 0x000fc60003f26270 */
[----:B------:R-:W-:-:S04]  /*0360*/  IMAD.WIDE R10, R13, 0x4, R4 ;  /* 0x000000040d0a7825 */ /* 0x000fc800078e0204 */
[----:B--2---:R-:W-:-:S05]  /*0370*/  @!P0 FFMA R17, R8, R17, 1 ;  /* 0x3f80000008118423 */ /* 0x004fca0000000011 */
[----:B------:R0:W-:Y:S04]  /*0380*/  @!P0 STG.E desc[UR4][R14.64], R17 ;  /* 0x000000110e008986 */ /* 0x0001e8000c101904 */
[----:B------:R-:W2:Y:S01]  /*0390*/  @!P1 LDG.E R18, desc[UR4][R10.64] ;  /* 0x000000040a129981 */ /* 0x000ea2000c1e1900 */
[----:B------:R-:W-:Y:S01]  /*03a0*/  IADD3 R19, PT, PT, R7, 0x100, RZ ;  /* 0x0000010007137810 */ /* 0x000fe20007ffe0ff */
[----:B------:R-:W-:Y:S02]  /*03b0*/  @!P1 IMAD.MOV.U32 R9, RZ, RZ, 0x40000000 ;  /* 0x40000000ff099424 */ /* 0x000fe400078e00ff */
[----:B------:R-:W-:Y:S01]  /*03c0*/  IMAD.WIDE R12, R13, 0x4, R2 ;  /* 0x000000040d0c7825 */ /* 0x000fe200078e0202 */
[----:B------:R-:W-:-:S03]  /*03d0*/  ISETP.GE.AND P0, PT, R19, R6, PT ;  /* 0x000000061300720c */ /* 0x000fc60003f06270 */
[----:B--2---:R-:W-:-:S05]  /*03e0*/  @!P1 FFMA R9, R18, R9, 1 ;  /* 0x3f80000012099423 */ /* 0x004fca0000000009 */
[----:B------:R1:W-:Y:S05]  /*03f0*/  @!P1 STG.E desc[UR4][R12.64], R9 ;  /* 0x000000090c009986 */ /* 0x0003ea000c101904 */
[----:B------:R-:W2:Y:S01]  /*0400*/  @!P0 LDG.E R8, desc[UR4][R10.64+0x200] ;  /* 0x000200040a088981 */ /* 0x000ea2000c1e1900 */
[----:B------:R-:W-:Y:S01]  /*0410*/  IADD3 R19, PT, PT, R7, 0x180, RZ ;  /* 0x0000018007137810 */ /* 0x000fe20007ffe0ff */
[----:B0-----:R-:W-:-:S03]  /*0420*/  @!P0 IMAD.MOV.U32 R15, RZ, RZ, 0x40000000 ;  /* 0x40000000ff0f8424 */ /* 0x001fc600078e00ff */
[----:B------:R-:W-:Y:S01]  /*0430*/  ISETP.GE.AND P1, PT, R19, R6, PT ;  /* 0x000000061300720c */ /* 0x000fe20003f26270 */
[----:B--2---:R-:W-:-:S05]  /*0440*/  @!P0 FFMA R15, R8, R15, 1 ;  /* 0x3f800000080f8423 */ /* 0x004fca000000000f */
[----:B------:R0:W-:Y:S07]  /*0450*/  @!P0 STG.E desc[UR4][R12.64+0x200], R15 ;  /* 0x0002000f0c008986 */ /* 0x0001ee000c101904 */
[----:B------:R-:W1:Y:S01]  /*0460*/  @!P1 LDG.E R8, desc[UR4][R10.64+0x400] ;  /* 0x000400040a089981 */ /* 0x000e62000c1e1900 */
[----:B------:R-:W-:-:S04]  /*0470*/  IADD3 R17, PT, PT, R7, 0x200, RZ ;  /* 0x0000020007117810 */ /* 0x000fc80007ffe0ff */
[----:B------:R-:W-:Y:S01]  /*0480*/  ISETP.GE.AND P0, PT, R17, R6, PT ;  /* 0x000000061100720c */ /* 0x000fe20003f06270 */
[----:B------:R-:W-:-:S04]  /*0490*/  @!P1 IMAD.MOV.U32 R17, RZ, RZ, 0x40000000 ;  /* 0x40000000ff119424 */ /* 0x000fc800078e00ff */
[----:B-1----:R-:W-:-:S05]  /*04a0*/  @!P1 FFMA R9, R8, R17, 1 ;  /* 0x3f80000008099423 */ /* 0x002fca0000000011 */
[----:B------:R1:W-:Y:S04]  /*04b0*/  @!P1 STG.E desc[UR4][R12.64+0x400], R9 ;  /* 0x000400090c009986 */ /* 0x0003e8000c101904 */
[----:B------:R-:W0:Y:S01]  /*04c0*/  @!P0 LDG.E R8, desc[UR4][R10.64+0x600] ;  /* 0x000600040a088981 */ /* 0x000e22000c1e1900 */
[----:B------:R-:W-:-:S04]  /*04d0*/  IADD3 R17, PT, PT, R7, 0x280, RZ ;  /* 0x0000028007117810 */ /* 0x000fc80007ffe0ff */
[----:B------:R-:W-:Y:S01]  /*04e0*/  ISETP.GE.AND P1, PT, R17, R6, PT ;  /* 0x000000061100720c */ /* 0x000fe20003f26270 */
[----:B------:R-:W-:-:S04]  /*04f0*/  @!P0 IMAD.MOV.U32 R17, RZ, RZ, 0x40000000 ;  /* 0x40000000ff118424 */ /* 0x000fc800078e00ff */
[----:B0-----:R-:W-:-:S05]  /*0500*/  @!P0 FFMA R15, R8, R17, 1 ;  /* 0x3f800000080f8423 */ /* 0x001fca0000000011 */
[----:B------:R0:W-:Y:S04]  /*0510*/  @!P0 STG.E desc[UR4][R12.64+0x600], R15 ;  /* 0x0006000f0c008986 */ /* 0x0001e8000c101904 */
        /* <DEDUP_REMOVED lines=12> */
[----:B------:R-:W2:Y:S01]  /*05e0*/  @!P1 LDG.E R8, desc[UR4][R10.64+0xc00] ;  /* 0x000c00040a089981 */ /* 0x000ea2000c1e1900 */
[----:B------:R-:W-:-:S05]  /*05f0*/  @!P1 MOV R17, 0x40000000 ;  /* 0x4000000000119802 */ /* 0x000fca0000000f00 */
[----:B--2---:R-:W-:Y:S01]  /*0600*/  @!P1 FFMA R17, R8, R17, 1 ;  /* 0x3f80000008119423 */ /* 0x004fe20000000011 */
[----:B------:R-:W-:-:S04]  /*0610*/  LOP3.LUT R8, R0, 0x7ffffff8, RZ, 0xc0, !PT ;  /* 0x7ffffff800087812 */ /* 0x000fc800078ec0ff */
[----:B------:R1:W-:Y:S01]  /*0620*/  @!P1 STG.E desc[UR4][R12.64+0xc00], R17 ;  /* 0x000c00110c009986 */ /* 0x0003e2000c101904 */
[----:B------:R-:W-:-:S13]  /*0630*/  ISETP.NE.AND P0, PT, R8, 0x8, PT ;  /* 0x000000080800780c */ /* 0x000fda0003f05270 */
[----:B-1----:R-:W-:Y:S05]  /*0640*/  @!P0 BRA `(.L_x_4) ;  /* 0x0000000000ec8947 */ /* 0x002fea0003800000 */
[----:B------:R-:W-:-:S07]  /*0650*/  IMAD.MOV.U32 R0, RZ, RZ, 0x8 ;  /* 0x00000008ff007424 */ /* 0x000fce00078e00ff */
.L_x_7:
[----:B0-----:R-:W-:-:S04]  /*0660*/  LEA R9, R0, R7, 0x7 ;  /* 0x0000000700097211 */ /* 0x001fc800078e38ff */
[----:B------:R-:W-:-:S13]  /*0670*/  ISETP.GE.AND P0, PT, R9, R6, PT ;  /* 0x000000060900720c */ /* 0x000fda0003f06270 */
[----:B------:R-:W-:-:S06]  /*0680*/  @!P0 IMAD.WIDE.U32 R10, R9, 0x4, R4 ;  /* 0x00000004090a8825 */ /* 0x000fcc00078e0004 */
[----:B------:R-:W2:Y:S01]  /*0690*/  @!P0 LDG.E R10, desc[UR4][R10.64] ;  /* 0x000000040a0a8981 */ /* 0x000ea2000c1e1900 */
[C---:B------:R-:W-:Y:S01]  /*06a0*/  VIADD R19, R9.reuse, 0x80 ;  /* 0x0000008009137836 */ /* 0x040fe20000000000 */
[----:B------:R-:W-:Y:S01]  /*06b0*/  @!P0 MOV R23, 0x40000000 ;  /* 0x4000000000178802 */ /* 0x000fe20000000f00 */
[----:B------:R-:W-:-:S03]  /*06c0*/  @!P0 IMAD.WIDE.U32 R14, R9, 0x4, R2 ;  /* 0x00000004090e8825 */ /* 0x000fc600078e0002 */
[C---:B------:R-:W-:Y:S01]  /*06d0*/  ISETP.GE.AND P1, PT, R19.reuse, R6, PT ;  /* 0x000000061300720c */ /* 0x040fe20003f26270 */
[----:B------:R-:W-:-:S04]  /*06e0*/  IMAD.WIDE R12, R19, 0x4, R4 ;  /* 0x00000004130c7825 */ /* 0x000fc800078e0204 */
[----:B--2---:R-:W-:-:S05]  /*06f0*/  @!P0 FFMA R23, R10, R23, 1 ;  /* 0x3f8000000a178423 */ /* 0x004fca0000000017 */
[----:B------:R0:W-:Y:S04]  /*0700*/  @!P0 STG.E desc[UR4][R14.64], R23 ;  /* 0x000000170e008986 */ /* 0x0001e8000c101904 */
[----:B------:R-:W2:Y:S01]  /*0710*/  @!P1 LDG.E R18, desc[UR4][R12.64] ;  /* 0x000000040c129981 */ /* 0x000ea2000c1e1900 */
[----:B------:R-:W-:Y:S01]  /*0720*/  VIADD R17, R9, 0x100 ;  /* 0x0000010009117836 */ /* 0x000fe20000000000 */
[----:B------:R-:W-:Y:S01]  /*0730*/  @!P1 MOV R21, 0x40000000 ;  /* 0x4000000000159802 */ /* 0x000fe20000000f00 */
[----:B------:R-:W-:-:S03]  /*0740*/  IMAD.WIDE R10, R19, 0x4, R2 ;  /* 0x00000004130a7825 */ /* 0x000fc600078e0202 */
[----:B------:R-:W-:Y:S01]  /*0750*/  ISETP.GE.AND P0, PT, R17, R6, PT ;  /* 0x000000061100720c */ /* 0x000fe20003f06270 */
[----:B--2---:R-:W-:-:S05]  /*0760*/  @!P1 FFMA R21, R18, R21, 1 ;  /* 0x3f80000012159423 */ /* 0x004fca0000000015 */
[----:B------:R-:W-:Y:S07]  /*0770*/  @!P1 STG.E desc[UR4][R10.64], R21 ;  /* 0x000000150a009986 */ /* 0x000fee000c101904 */
[----:B------:R-:W2:Y:S01]  /*0780*/  @!P0 LDG.E R18, desc[UR4][R12.64+0x200] ;  /* 0x000200040c128981 */ /* 0x000ea2000c1e1900 */
[----:B------:R-:W-:Y:S01]  /*0790*/  VIADD R17, R9, 0x180 ;  /* 0x0000018009117836 */ /* 0x000fe20000000000 */
[----:B------:R-:W-:-:S04]  /*07a0*/  @!P0 MOV R19, 0x40000000 ;  /* 0x4000000000138802 */ /* 0x000fc80000000f00 */
[----:B------:R-:W-:Y:S01]  /*07b0*/  ISETP.GE.AND P1, PT, R17, R6, PT ;  /* 0x000000061100720c */ /* 0x000fe20003f26270 */
[----:B--2---:R-:W-:-:S05]  /*07c0*/  @!P0 FFMA R19, R18, R19, 1 ;  /* 0x3f80000012138423 */ /* 0x004fca0000000013 */
[----:B------:R1:W-:Y:S07]  /*07d0*/  @!P0 STG.E desc[UR4][R10.64+0x200], R19 ;  /* 0x000200130a008986 */ /* 0x0003ee000c101904 */
[----:B0-----:R-:W2:Y:S01]  /*07e0*/  @!P1 LDG.E R14, desc[UR4][R12.64+0x400] ;  /* 0x000400040c0e9981 */ /* 0x001ea2000c1e1900 */
[----:B------:R-:W-:Y:S01]  /*07f0*/  VIADD R15, R9, 0x200 ;  /* 0x00000200090f7836 */ /* 0x000fe20000000000 */
[----:B------:R-:W-:-:S04]  /*0800*/  @!P1 MOV R17, 0x40000000 ;  /* 0x4000000000119802 */ /* 0x000fc80000000f00 */
[----:B------:R-:W-:Y:S01]  /*0810*/  ISETP.GE.AND P0, PT, R15, R6, PT ;  /* 0x000000060f00720c */ /* 0x000fe20003f06270 */
[----:B--2---:R-:W-:-:S05]  /*0820*/  @!P1 FFMA R17, R14, R17, 1 ;  /* 0x3f8000000e119423 */ /* 0x004fca0000000011 */
[----:B------:R0:W-:Y:S07]  /*0830*/  @!P1 STG.E desc[UR4][R10.64+0x400], R17 ;  /* 0x000400110a009986 */ /* 0x0001ee000c101904 */
[----:B------:R-:W1:Y:S01]  /*0840*/  @!P0 LDG.E R14, desc[UR4][R12.64+0x600] ;  /* 0x000600040c0e8981 */ /* 0x000e62000c1e1900 */
[----:B------:R-:W-:-:S05]  /*0850*/  VIADD R15, R9, 0x280 ;  /* 0x00000280090f7836 */ /* 0x000fca0000000000 */
[----:B------:R-:W-:Y:S02]  /*0860*/  ISETP.GE.AND P1, PT, R15, R6, PT ;  /* 0x000000060f00720c */ /* 0x000fe40003f26270 */
[----:B------:R-:W-:-:S05]  /*0870*/  @!P0 MOV R15, 0x40000000 ;  /* 0x40000000000f8802 */ /* 0x000fca0000000f00 */
[----:B-1----:R-:W-:-:S05]  /*0880*/  @!P0 FFMA R19, R14, R15, 1 ;  /* 0x3f8000000e138423 */ /* 0x002fca000000000f */
[----:B------:R1:W-:Y:S04]  /*0890*/  @!P0 STG.E desc[UR4][R10.64+0x600], R19 ;  /* 0x000600130a008986 */ /* 0x0003e8000c101904 */
[----:B------:R-:W0:Y:S01]  /*08a0*/  @!P1 LDG.E R14, desc[UR4][R12.64+0x800] ;  /* 0x000800040c0e9981 */ /* 0x000e22000c1e1900 */
[----:B------:R-:W-:-:S05]  /*08b0*/  VIADD R15, R9, 0x300 ;  /* 0x00000300090f7836 */ /* 0x000fca0000000000 */
[----:B------:R-:W-:Y:S02]  /*08c0*/  ISETP.GE.AND P0, PT, R15, R6, PT ;  /* 0x000000060f00720c */ /* 0x000fe40003f06270 */
[----:B------:R-:W-:-:S05]  /*08d0*/  @!P1 MOV R15, 0x40000000 ;  /* 0x40000000000f9802 */ /* 0x000fca0000000f00 */
[----:B0-----:R-:W-:-:S05]  /*08e0*/  @!P1 FFMA R17, R14, R15, 1 ;  /* 0x3f8000000e119423 */ /* 0x001fca000000000f */
[----:B------:R1:W-:Y:S04]  /*08f0*/  @!P1 STG.E desc[UR4][R10.64+0x800], R17 ;  /* 0x000800110a009986 */ /* 0x0003e8000c101904 */
[----:B------:R-:W2:Y:S01]  /*0900*/  @!P0 LDG.E R14, desc[UR4][R12.64+0xa00] ;  /* 0x000a00040c0e8981 */ /* 0x000ea2000c1e1900 */
[----:B------:R-:W-:Y:S01]  /*0910*/  @!P0 IMAD.MOV.U32 R15, RZ, RZ, 0x40000000 ;  /* 0x40000000ff0f8424 */ /* 0x000fe200078e00ff */
[----:B------:R-:W-:Y:S01]  /*0920*/  IADD3 R9, PT, PT, R9, 0x380, RZ ;  /* 0x0000038009097810 */ /* 0x000fe20007ffe0ff */
[----:B------:R-:W-:Y:S01]  /*0930*/  VIADD R0, R0, 0x8 ;  /* 0x0000000800007836 */ /* 0x000fe20000000000 */
[----:B------:R-:W-:Y:S04]  /*0940*/  BSSY.RECONVERGENT B0, `(.L_x_5) ;  /* 0x000000a000007945 */ /* 0x000fe80003800200 */
[----:B------:R-:W-:Y:S01]  /*0950*/  ISETP.NE.AND P1, PT, R0, R8, PT ;  /* 0x000000080000720c */ /* 0x000fe20003f25270 */
[----:B--2---:R-:W-:-:S05]  /*0960*/  @!P0 FFMA R15, R14, R15, 1 ;  /* 0x3f8000000e0f8423 */ /* 0x004fca000000000f */
[----:B------:R1:W-:Y:S01]  /*0970*/  @!P0 STG.E desc[UR4][R10.64+0xa00], R15 ;  /* 0x000a000f0a008986 */ /* 0x0003e2000c101904 */
[----:B------:R-:W-:-:S13]  /*0980*/  ISETP.GE.AND P0, PT, R9, R6, PT ;  /* 0x000000060900720c */ /* 0x000fda0003f06270 */
[----:B-1----:R-:W-:Y:S05]  /*0990*/  @P0 BRA `(.L_x_6) ;  /* 0x0000000000100947 */ /* 0x002fea0003800000 */
[----:B------:R-:W2:Y:S01]  /*09a0*/  LDG.E R12, desc[UR4][R12.64+0xc00] ;  /* 0x000c00040c0c7981 */ /* 0x000ea2000c1e1900 */
[----:B------:R-:W-:-:S05]  /*09b0*/  HFMA2 R9, -RZ, RZ, 2, 0 ;  /* 0x40000000ff097431 */ /* 0x000fca00000001ff */
[----:B--2---:R-:W-:-:S05]  /*09c0*/  FFMA R9, R12, R9, 1 ;  /* 0x3f8000000c097423 */ /* 0x004fca0000000009 */
[----:B------:R0:W-:Y:S02]  /*09d0*/  STG.E desc[UR4][R10.64+0xc00], R9 ;  /* 0x000c00090a007986 */ /* 0x0001e4000c101904 */
.L_x_6:
[----:B------:R-:W-:Y:S05]  /*09e0*/  BSYNC.RECONVERGENT B0 ;  /* 0x0000000000007941 */ /* 0x000fea0003800200 */
.L_x_5:
[----:B------:R-:W-:Y:S05]  /*09f0*/  @P1 BRA `(.L_x_7) ;  /* 0xfffffffc00181947 */ /* 0x000fea000383ffff */
.L_x_4:
[----:B------:R-:W-:-:S13]  /*0a00*/  ISETP.NE.AND P0, PT, R16, RZ, PT ;  /* 0x000000ff1000720c */ /* 0x000fda0003f05270 */
[----:B------:R-:W-:Y:S05]  /*0a10*/  @!P0 EXIT ;  /* 0x000000000000894d */ /* 0x000fea0003800000 */
[----:B------:R-:W1:Y:S01]  /*0a20*/  LDC R0, c[0x0][0x388] ;  /* 0x0000e200ff007b82 */ /* 0x000e620000000800 */
[----:B------:R-:W-:Y:S02]  /*0a30*/  ISETP.GE.U32.AND P1, PT, R16, 0x4, PT ;  /* 0x000000041000780c */ /* 0x000fe40003f26070 */
[----:B-1----:R-:W-:-:S04]  /*0a40*/  LOP3.LUT R18, R0, 0x3, RZ, 0xc0, !PT ;  /* 0x0000000300127812 */ /* 0x002fc800078ec0ff */
[----:B------:R-:W-:-:S07]  /*0a50*/  ISETP.NE.AND P0, PT, R18, RZ, PT ;  /* 0x000000ff1200720c */ /* 0x000fce0003f05270 */
[----:B------:R-:W-:Y:S06]  /*0a60*/  @!P1 BRA `(.L_x_8) ;  /* 0x0000000000849947 */ /* 0x000fec0003800000 */
[----:B------:R-:W-:-:S05]  /*0a70*/  IMAD R21, R8, 0x80, R7 ;  /* 0x0000008008157824 */ /* 0x000fca00078e0207 */
[----:B------:R-:W-:-:S13]  /*0a80*/  ISETP.GE.AND P2, PT, R21, R6, PT ;  /* 0x000000061500720c */ /* 0x000fda0003f46270 */
[----:B0-----:R-:W-:-:S06]  /*0a90*/  @!P2 IMAD.WIDE R10, R21, 0x4, R4 ;  /* 0x00000004150aa825 */ /* 0x001fcc00078e0204 */
[----:B------:R-:W2:Y:S01]  /*0aa0*/  @!P2 LDG.E R10, desc[UR4][R10.64] ;  /* 0x000000040a0aa981 */ /* 0x000ea2000c1e1900 */
[C---:B------:R-:W-:Y:S01]  /*0ab0*/  IADD3 R17, PT, PT, R21.reuse, 0x80, RZ ;  /* 0x0000008015117810 */ /* 0x040fe20007ffe0ff */
[----:B------:R-:W-:Y:S02]  /*0ac0*/  @!P2 IMAD.MOV.U32 R9, RZ, RZ, 0x40000000 ;  /* 0x40000000ff09a424 */ /* 0x000fe400078e00ff */
[----:B------:R-:W-:Y:S01]  /*0ad0*/  @!P2 IMAD.WIDE R12, R21, 0x4, R2 ;  /* 0x00000004150ca825 */ /* 0x000fe200078e0202 */
[----:B------:R-:W-:-:S13]  /*0ae0*/  ISETP.GE.AND P1, PT, R17, R6, PT ;  /* 0x000000061100720c */ /* 0x000fda0003f26270 */
[----:B------:R-:W-:-:S04]  /*0af0*/  @!P1 IMAD.WIDE R14, R17, 0x4, R4 ;  /* 0x00000004110e9825 */ /* 0x000fc800078e0204 */
[----:B--2---:R-:W-:-:S05]  /*0b00*/  @!P2 FFMA R9, R10, R9, 1 ;  /* 0x3f8000000a09a423 */ /* 0x004fca0000000009 */
[----:B------:R0:W-:Y:S04]  /*0b10*/  @!P2 STG.E desc[UR4][R12.64], R9 ;  /* 0x000000090c00a986 */ /* 0x0001e8000c101904 */
[----:B------:R-:W2:Y:S01]  /*0b20*/  @!P1 LDG.E R14, desc[UR4][R14.64] ;  /* 0x000000040e0e9981 */ /* 0x000ea2000c1e1900 */
[----:B------:R-:W-:Y:S01]  /*0b30*/  IADD3 R23, PT, PT, R21, 0x100, RZ ;  /* 0x0000010015177810 */ /* 0x000fe20007ffe0ff */
[----:B------:R-:W-:Y:S01]  /*0b40*/  @!P1 IMAD.WIDE R10, R17, 0x4, R2 ;  /* 0x00000004110a9825 */ /* 0x000fe200078e0202 */
[----:B------:R-:W-:Y:S02]  /*0b50*/  @!P1 MOV R19, 0x40000000 ;  /* 0x4000000000139802 */ /* 0x000fe40000000f00 */
[----:B------:R-:W-:-:S13]  /*0b60*/  ISETP.GE.AND P2, PT, R23, R6, PT ;  /* 0x000000061700720c */ /* 0x000fda0003f46270 */
[----:B------:R-:W-:-:S04]  /*0b70*/  @!P2 IMAD.WIDE R16, R23, 0x4, R4 ;  /* 0x000000041710a825 */ /* 0x000fc800078e0204 */
[----:B--2---:R-:W-:-:S05]  /*0b80*/  @!P1 FFMA R19, R14, R19, 1 ;  /* 0x3f8000000e139423 */ /* 0x004fca0000000013 */
[----:B------:R1:W-:Y:S04]  /*0b90*/  @!P1 STG.E desc[UR4][R10.64], R19 ;  /* 0x000000130a009986 */ /* 0x0003e8000c101904 */
[----:B------:R-:W2:Y:S01]  /*0ba0*/  @!P2 LDG.E R16, desc[UR4][R16.64] ;  /* 0x000000041010a981 */ /* 0x000ea2000c1e1900 */
[----:B------:R-:W-:Y:S01]  /*0bb0*/  VIADD R21, R21, 0x180 ;  /* 0x0000018015157836 */ /* 0x000fe20000000000 */
[----:B0-----:R-:W-:Y:S01]  /*0bc0*/  @!P2 MOV R9, 0x40000000 ;  /* 0x400000000009a802 */ /* 0x001fe20000000f00 */
[----:B------:R-:W-:-:S03]  /*0bd0*/  @!P2 IMAD.WIDE R12, R23, 0x4, R2 ;  /* 0x00000004170ca825 */ /* 0x000fc600078e0202 */
[----:B------:R-:W-:-:S13]  /*0be0*/  ISETP.GE.AND P1, PT, R21, R6, PT ;  /* 0x000000061500720c */ /* 0x000fda0003f26270 */
[----:B------:R-:W-:-:S04]  /*0bf0*/  @!P1 IMAD.WIDE R14, R21, 0x4, R4 ;  /* 0x00000004150e9825 */ /* 0x000fc800078e0204 */
[----:B--2---:R-:W-:-:S05]  /*0c00*/  @!P2 FFMA R9, R16, R9, 1 ;  /* 0x3f8000001009a423 */ /* 0x004fca0000000009 */
[----:B------:R2:W-:Y:S04]  /*0c10*/  @!P2 STG.E desc[UR4][R12.64], R9 ;  /* 0x000000090c00a986 */ /* 0x0005e8000c101904 */
[----:B------:R-:W3:Y:S01]  /*0c20*/  @!P1 LDG.E R14, desc[UR4][R14.64] ;  /* 0x000000040e0e9981 */ /* 0x000ee2000c1e1900 */
[----:B------:R-:W-:Y:S01]  /*0c30*/  @!P1 MOV R23, 0x40000000 ;  /* 0x4000000000179802 */ /* 0x000fe20000000f00 */
[----:B-1----:R-:W-:-:S04]  /*0c40*/  @!P1 IMAD.WIDE R10, R21, 0x4, R2 ;  /* 0x00000004150a9825 */ /* 0x002fc800078e0202 */
[----:B------:R-:W-:Y:S02]  /*0c50*/  VIADD R8, R8, 0x4 ;  /* 0x0000000408087836 */ /* 0x000fe40000000000 */
[----:B---3--:R-:W-:-:S05]  /*0c60*/  @!P1 FFMA R17, R14, R23, 1 ;  /* 0x3f8000000e119423 */ /* 0x008fca0000000017 */
[----:B------:R2:W-:Y:S02]  /*0c70*/  @!P1 STG.E desc[UR4][R10.64], R17 ;  /* 0x000000110a009986 */ /* 0x0005e4000c101904 */
.L_x_8:
[----:B------:R-:W-:Y:S05]  /*0c80*/  @!P0 EXIT ;  /* 0x000000000000894d */ /* 0x000fea0003800000 */
[----:B------:R-:W-:Y:S02]  /*0c90*/  ISETP.NE.AND P1, PT, R18, 0x1, PT ;  /* 0x000000011200780c */ /* 0x000fe40003f25270 */
[----:B------:R-:W-:-:S04]  /*0ca0*/  LOP3.LUT R0, R0, 0x1, RZ, 0xc0, !PT ;  /* 0x0000000100007812 */ /* 0x000fc800078ec0ff */
[----:B------:R-:W-:-:S07]  /*0cb0*/  ISETP.NE.U32.AND P0, PT, R0, 0x1, PT ;  /* 0x000000010000780c */ /* 0x000fce0003f05070 */
[----:B------:R-:W-:Y:S06]  /*0cc0*/  @!P1 BRA `(.L_x_9) ;  /* 0x0000000000449947 */ /* 0x000fec0003800000 */
[----:B--2---:R-:W-:-:S04]  /*0cd0*/  LEA R13, R8, R7, 0x7 ;  /* 0x00000007080d7211 */ /* 0x004fc800078e38ff */
        /* <DEDUP_REMOVED lines=11> */
[----:B------:R-:W-:Y:S01]  /*0d90*/  @!P2 MOV R19, 0x40000000 ;  /* 0x400000000013a802 */ /* 0x000fe20000000f00 */
[----:B------:R-:W-:Y:S01]  /*0da0*/  @!P2 IMAD.WIDE R16, R17, 0x4, R2 ;  /* 0x000000041110a825 */ /* 0x000fe200078e0202 */
[----:B------:R-:W-:-:S03]  /*0db0*/  IADD3 R8, PT, PT, R8, 0x2, RZ ;  /* 0x0000000208087810 */ /* 0x000fc60007ffe0ff */
[----:B--2---:R-:W-:-:S05]  /*0dc0*/  @!P2 FFMA R11, R14, R19, 1 ;  /* 0x3f8000000e0ba423 */ /* 0x004fca0000000013 */
[----:B------:R1:W-:Y:S02]  /*0dd0*/  @!P2 STG.E desc[UR4][R16.64], R11 ;  /* 0x0000000b1000a986 */ /* 0x0003e4000c101904 */
.L_x_9:
[----:B------:R-:W-:Y:S05]  /*0de0*/  @P0 EXIT ;  /* 0x000000000000094d */ /* 0x000fea0003800000 */
[----:B------:R-:W-:-:S05]  /*0df0*/  IMAD R7, R8, 0x80, R7 ;  /* 0x0000008008077824 */ /* 0x000fca00078e0207 */
[----:B------:R-:W-:-:S13]  /*0e00*/  ISETP.GE.AND P0, PT, R7, R6, PT ;  /* 0x000000060700720c */ /* 0x000fda0003f06270 */
[----:B------:R-:W-:Y:S05]  /*0e10*/  @P0 EXIT ;  /* 0x000000000000094d */ /* 0x000fea0003800000 */
[----:B------:R-:W-:-:S06]  /*0e20*/  IMAD.WIDE R4, R7, 0x4, R4 ;  /* 0x0000000407047825 */ /* 0x000fcc00078e0204 */
[----:B------:R-:W3:Y:S01]  /*0e30*/  LDG.E R4, desc[UR4][R4.64] ;  /* 0x0000000404047981 */ /* 0x000ee2000c1e1900 */
[----:B012---:R-:W-:Y:S02]  /*0e40*/  HFMA2 R9, -RZ, RZ, 2, 0 ;  /* 0x40000000ff097431 */ /* 0x007fe400000001ff */
[----:B------:R-:W-:-:S04]  /*0e50*/  IMAD.WIDE R2, R7, 0x4, R2 ;  /* 0x0000000407027825 */ /* 0x000fc800078e0202 */
[----:B---3--:R-:W-:-:S05]  /*0e60*/  FFMA R7, R4, R9, 1 ;  /* 0x3f80000004077423 */ /* 0x008fca0000000009 */
[----:B------:R-:W-:Y:S01]  /*0e70*/  STG.E desc[UR4][R2.64], R7 ;  /* 0x0000000702007986 */ /* 0x000fe2000c101904 */
[----:B------:R-:W-:Y:S05]  /*0e80*/  EXIT ;  /* 0x000000000000794d */ /* 0x000fea0003800000 */
.L_x_3:
[----:B------:R-:W-:-:S13]  /*0e90*/  ISETP.GE.AND P0, PT, R0, 0x1, PT ;  /* 0x000000010000780c */ /* 0x000fda0003f06270 */
[----:B------:R-:W-:Y:S05]  /*0ea0*/  @!P0 EXIT ;  /* 0x000000000000894d */ /* 0x000fea0003800000 */
[C---:B------:R-:W-:Y:S02]  /*0eb0*/  ISETP.GE.U32.AND P1, PT, R0.reuse, 0x10, PT ;  /* 0x000000100000780c */ /* 0x040fe40003f26070 */
[----:B------:R-:W-:Y:S02]  /*0ec0*/  LOP3.LUT R19, R0, 0xf, RZ, 0xc0, !PT ;  /* 0x0000000f00137812 */ /* 0x000fe400078ec0ff */
[----:B------:R-:W-:Y:S02]  /*0ed0*/  MOV R6, RZ ;  /* 0x000000ff00067202 */ /* 0x000fe40000000f00 */
[----:B------:R-:W-:-:S07]  /*0ee0*/  ISETP.NE.AND P0, PT, R19, RZ, PT ;  /* 0x000000ff1300720c */ /* 0x000fce0003f05270 */
[----:B------:R-:W-:Y:S06]  /*0ef0*/  @!P1 BRA `(.L_x_10) ;  /* 0x00000004001c9947 */ /* 0x000fec0003800000 */
[C---:B------:R-:W-:Y:S01]  /*0f00*/  IMAD.WIDE.U32 R16, R7.reuse, 0x4, RZ ;  /* 0x0000000407107825 */ /* 0x040fe200078e00ff */
[----:B------:R-:W-:Y:S02]  /*0f10*/  LOP3.LUT R6, R0, 0x7ffffff0, RZ, 0xc0, !PT ;  /* 0x7ffffff000067812 */ /* 0x000fe400078ec0ff */
[----:B------:R-:W-:Y:S01]  /*0f20*/  IADD3 R14, PT, PT, R7, 0x480, RZ ;  /* 0x00000480070e7810 */ /* 0x000fe20007ffe0ff */
[----:B------:R-:W-:Y:S01]  /*0f30*/  IMAD.MOV.U32 R15, RZ, RZ, R16 ;  /* 0x000000ffff0f7224 */ /* 0x000fe200078e0010 */
[----:B------:R-:W-:-:S07]  /*0f40*/  IADD3 R16, PT, PT, -R6, RZ, RZ ;  /* 0x000000ff06107210 */ /* 0x000fce0007ffe1ff */
.L_x_11:
[----:B------:R-:W-:-:S05]  /*0f50*/  IADD3 R10, P1, PT, R15, R4, RZ ;  /* 0x000000040f0a7210 */ /* 0x000fca0007f3e0ff */
[----:B-1----:R-:W-:-:S05]  /*0f60*/  IMAD.X R11, R17, 0x1, R5, P1 ;  /* 0x00000001110b7824 */ /* 0x002fca00008e0605 */
[----:B------:R-:W2:Y:S01]  /*0f70*/  LDG.E R13, desc[UR4][R10.64] ;  /* 0x000000040a0d7981 */ /* 0x000ea2000c1e1900 */
[----:B------:R-:W-:Y:S01]  /*0f80*/  HFMA2 R18, -RZ, RZ, 2, 0 ;  /* 0x40000000ff127431 */ /* 0x000fe200000001ff */
[----:B------:R-:W-:-:S04]  /*0f90*/  IADD3 R8, P1, PT, R15, R2, RZ ;  /* 0x000000020f087210 */ /* 0x000fc80007f3e0ff */
[----:B------:R-:W-:Y:S01]  /*0fa0*/  IADD3.X R9, PT, PT, R17, R3, RZ, P1, !PT ;  /* 0x0000000311097210 */ /* 0x000fe20000ffe4ff */
[----:B--2---:R-:W-:-:S05]  /*0fb0*/  FFMA R13, R13, R18, 1 ;  /* 0x3f8000000d0d7423 */ /* 0x004fca0000000012 */
[----:B------:R0:W-:Y:S04]  /*0fc0*/  STG.E desc[UR4][R8.64], R13 ;  /* 0x0000000d08007986 */ /* 0x0001e8000c101904 */
[----:B------:R-:W2:Y:S02]  /*0fd0*/  LDG.E R21, desc[UR4][R10.64+0x200] ;  /* 0x000200040a157981 */ /* 0x000ea4000c1e1900 */
[----:B--2---:R-:W-:-:S05]  /*0fe0*/  FFMA R21, R21, R18, 1 ;  /* 0x3f80000015157423 */ /* 0x004fca0000000012 */
[----:B------:R-:W-:Y:S04]  /*0ff0*/  STG.E desc[UR4][R8.64+0x200], R21 ;  /* 0x0002001508007986 */ /* 0x000fe8000c101904 */
[----:B------:R-:W2:Y:S02]  /*1000*/  LDG.E R23, desc[UR4][R10.64+0x400] ;  /* 0x000400040a177981 */ /* 0x000ea4000c1e1900 */
[----:B--2---:R-:W-:-:S05]  /*1010*/  FFMA R23, R23, R18, 1 ;  /* 0x3f80000017177423 */ /* 0x004fca0000000012 */
[----:B------:R1:W-:Y:S04]  /*1020*/  STG.E desc[UR4][R8.64+0x400], R23 ;  /* 0x0004001708007986 */ /* 0x0003e8000c101904 */
[----:B------:R-:W2:Y:S02]  /*1030*/  LDG.E R25, desc[UR4][R10.64+0x600] ;  /* 0x000600040a197981 */ /* 0x000ea4000c1e1900 */
[----:B--2---:R-:W-:-:S05]  /*1040*/  FFMA R25, R25, R18, 1 ;  /* 0x3f80000019197423 */ /* 0x004fca0000000012 */
[----:B------:R2:W-:Y:S04]  /*1050*/  STG.E desc[UR4][R8.64+0x600], R25 ;  /* 0x0006001908007986 */ /* 0x0005e8000c101904 */
[----:B------:R-:W3:Y:S02]  /*1060*/  LDG.E R27, desc[UR4][R10.64+0x800] ;  /* 0x000800040a1b7981 */ /* 0x000ee4000c1e1900 */
[----:B---3--:R-:W-:-:S05]  /*1070*/  FFMA R27, R27, R18, 1 ;  /* 0x3f8000001b1b7423 */ /* 0x008fca0000000012 */
[----:B------:R3:W-:Y:S04]  /*1080*/  STG.E desc[UR4][R8.64+0x800], R27 ;  /* 0x0008001b08007986 */ /* 0x0007e8000c101904 */
[----:B0-----:R-:W4:Y:S02]  /*1090*/  LDG.E R13, desc[UR4][R10.64+0xa00] ;  /* 0x000a00040a0d7981 */ /* 0x001f24000c1e1900 */
[----:B----4-:R-:W-:-:S05]  /*10a0*/  FFMA R29, R13, R18, 1 ;  /* 0x3f8000000d1d7423 */ /* 0x010fca0000000012 */
[----:B------:R-:W-:Y:S04]  /*10b0*/  STG.E desc[UR4][R8.64+0xa00], R29 ;  /* 0x000a001d08007986 */ /* 0x000fe8000c101904 */
[----:B------:R-:W1:Y:S02]  /*10c0*/  LDG.E R13, desc[UR4][R10.64+0xc00] ;  /* 0x000c00040a0d7981 */ /* 0x000e64000c1e1900 */
[----:B-1----:R-:W-:-:S05]  /*10d0*/  FFMA R23, R13, R18, 1 ;  /* 0x3f8000000d177423 */ /* 0x002fca0000000012 */
[----:B------:R0:W-:Y:S04]  /*10e0*/  STG.E desc[UR4][R8.64+0xc00], R23 ;  /* 0x000c001708007986 */ /* 0x0001e8000c101904 */
[----:B------:R-:W2:Y:S01]  /*10f0*/  LDG.E R13, desc[UR4][R10.64+0xe00] ;  /* 0x000e00040a0d7981 */ /* 0x000ea2000c1e1900 */
[----:B------:R-:W-:Y:S01]  /*1100*/  MOV R21, 0x0 ;  /* 0x0000000000157802 */ /* 0x000fe20000000f00 */
[----:B------:R-:W-:Y:S02]  /*1110*/  IMAD.MOV.U32 R20, RZ, RZ, 0x600 ;  /* 0x00000600ff147424 */ /* 0x000fe400078e00ff */
[----:B--2---:R-:W-:-:S05]  /*1120*/  FFMA R25, R13, R18, 1 ;  /* 0x3f8000000d197423 */ /* 0x004fca0000000012 */
[----:B------:R1:W-:Y:S04]  /*1130*/  STG.E desc[UR4][R8.64+0xe00], R25 ;  /* 0x000e001908007986 */ /* 0x0003e8000c101904 */
[----:B------:R-:W3:Y:S01]  /*1140*/  LDG.E R22, desc[UR4][R10.64+0x1000] ;  /* 0x001000040a167981 */ /* 0x000ee2000c1e1900 */
[----:B------:R-:W-:-:S03]  /*1150*/  IMAD.WIDE R20, R14, 0x4, R20 ;  /* 0x000000040e147825 */ /* 0x000fc600078e0214 */
[----:B------:R-:W-:-:S04]  /*1160*/  IADD3 R12, P1, PT, R20, R4, RZ ;  /* 0x00000004140c7210 */ /* 0x000fc80007f3e0ff */
[----:B------:R-:W-:Y:S01]  /*1170*/  IADD3.X R13, PT, PT, R21, R5, RZ, P1, !PT ;  /* 0x00000005150d7210 */ /* 0x000fe20000ffe4ff */
[----:B---3--:R-:W-:-:S05]  /*1180*/  FFMA R27, R22, R18, 1 ;  /* 0x3f800000161b7423 */ /* 0x008fca0000000012 */
[----:B------:R2:W-:Y:S04]  /*1190*/  STG.E desc[UR4][R8.64+0x1000], R27 ;  /* 0x0010001b08007986 */ /* 0x0005e8000c101904 */
[----:B0-----:R-:W3:Y:S01]  /*11a0*/  LDG.E R23, desc[UR4][R12.64+-0x600] ;  /* 0xfffa00040c177981 */ /* 0x001ee2000c1e1900 */
[----:B------:R-:W-:-:S05]  /*11b0*/  IADD3 R20, P1, PT, R20, R2, RZ ;  /* 0x0000000214147210 */ /* 0x000fca0007f3e0ff */
[----:B------:R-:W-:Y:S02]  /*11c0*/  IMAD.X R21, R21, 0x1, R3, P1 ;  /* 0x0000000115157824 */ /* 0x000fe400008e0603 */
[----:B---3--:R-:W-:-:S05]  /*11d0*/  FFMA R23, R23, R18, 1 ;  /* 0x3f80000017177423 */ /* 0x008fca0000000012 */
[----:B------:R0:W-:Y:S04]  /*11e0*/  STG.E desc[UR4][R20.64+-0x600], R23 ;  /* 0xfffa001714007986 */ /* 0x0001e8000c101904 */
[----:B------:R-:W3:Y:S02]  /*11f0*/  LDG.E R11, desc[UR4][R12.64+-0x400] ;  /* 0xfffc00040c0b7981 */ /* 0x000ee4000c1e1900 */
[----:B---3--:R-:W-:-:S05]  /*1200*/  FFMA R11, R11, R18, 1 ;  /* 0x3f8000000b0b7423 */ /* 0x008fca0000000012 */
[----:B------:R3:W-:Y:S04]  /*1210*/  STG.E desc[UR4][R20.64+-0x400], R11 ;  /* 0xfffc000b14007986 */ /* 0x0007e8000c101904 */
[----:B-1----:R-:W4:Y:S02]  /*1220*/  LDG.E R25, desc[UR4][R12.64+-0x200] ;  /* 0xfffe00040c197981 */ /* 0x002f24000c1e1900 */
[----:B----4-:R-:W-:-:S05]  /*1230*/  FFMA R25, R25, R18, 1 ;  /* 0x3f80000019197423 */ /* 0x010fca0000000012 */
[----:B------:R1:W-:Y:S04]  /*1240*/  STG.E desc[UR4][R20.64+-0x200], R25 ;  /* 0xfffe001914007986 */ /* 0x0003e8000c101904 */
[----:B--2---:R-:W2:Y:S02]  /*1250*/  LDG.E R9, desc[UR4][R12.64] ;  /* 0x000000040c097981 */ /* 0x004ea4000c1e1900 */
[----:B--2---:R-:W-:-:S05]  /*1260*/  FFMA R9, R9, R18, 1 ;  /* 0x3f80000009097423 */ /* 0x004fca0000000012 */
[----:B------:R1:W-:Y:S04]  /*1270*/  STG.E desc[UR4][R20.64], R9 ;  /* 0x0000000914007986 */ /* 0x0003e8000c101904 */
[----:B------:R-:W2:Y:S02]  /*1280*/  LDG.E R27, desc[UR4][R12.64+0x200] ;  /* 0x000200040c1b7981 */ /* 0x000ea4000c1e1900 */
[----:B--2---:R-:W-:-:S05]  /*1290*/  FFMA R27, R27, R18, 1 ;  /* 0x3f8000001b1b7423 */ /* 0x004fca0000000012 */
[----:B------:R1:W-:Y:S04]  /*12a0*/  STG.E desc[UR4][R20.64+0x200], R27 ;  /* 0x0002001b14007986 */ /* 0x0003e8000c101904 */
[----:B0-----:R-:W2:Y:S02]  /*12b0*/  LDG.E R23, desc[UR4][R12.64+0x400] ;  /* 0x000400040c177981 */ /* 0x001ea4000c1e1900 */
[----:B--2---:R-:W-:-:S05]  /*12c0*/  FFMA R23, R23, R18, 1 ;  /* 0x3f80000017177423 */ /* 0x004fca0000000012 */
[----:B------:R1:W-:Y:S04]  /*12d0*/  STG.E desc[UR4][R20.64+0x400], R23 ;  /* 0x0004001714007986 */ /* 0x0003e8000c101904 */
[----:B---3--:R-:W2:Y:S01]  /*12e0*/  LDG.E R11, desc[UR4][R12.64+0x600] ;  /* 0x000600040c0b7981 */ /* 0x008ea2000c1e1900 */
[----:B------:R-:W-:Y:S01]  /*12f0*/  IADD3 R16, PT, PT, R16, 0x10, RZ ;  /* 0x0000001010107810 */ /* 0x000fe20007ffe0ff */
[----:B------:R-:W-:Y:S01]  /*1300*/  VIADD R14, R14, 0x800 ;  /* 0x000008000e0e7836 */ /* 0x000fe20000000000 */
[----:B------:R-:W-:Y:S02]  /*1310*/  IADD3 R15, P2, PT, R15, 0x2000, RZ ;  /* 0x000020000f0f7810 */ /* 0x000fe40007f5e0ff */
[----:B------:R-:W-:Y:S02]  /*1320*/  ISETP.NE.AND P1, PT, R16, RZ, PT ;  /* 0x000000ff1000720c */ /* 0x000fe40003f25270 */
[----:B------:R-:W-:Y:S01]  /*1330*/  IADD3.X R17, PT, PT, RZ, R17, RZ, P2, !PT ;  /* 0x00000011ff117210 */ /* 0x000fe200017fe4ff */
[----:B--2---:R-:W-:-:S05]  /*1340*/  FFMA R11, R11, R18, 1 ;  /* 0x3f8000000b0b7423 */ /* 0x004fca0000000012 */
[----:B------:R1:W-:Y:S05]  /*1350*/  STG.E desc[UR4][R20.64+0x600], R11 ;  /* 0x0006000b14007986 */ /* 0x0003ea000c101904 */
[----:B------:R-:W-:Y:S05]  /*1360*/  @P1 BRA `(.L_x_11) ;  /* 0xfffffff800f81947 */ /* 0x000fea000383ffff */
.L_x_10:
[----:B------:R-:W-:Y:S05]  /*1370*/  @!P0 EXIT ;  /* 0x000000000000894d */ /* 0x000fea0003800000 */
[----:B------:R-:W-:Y:S02]  /*1380*/  ISETP.GE.U32.AND P0, PT, R19, 0x8, PT ;  /* 0x000000081300780c */ /* 0x000fe40003f06070 */
[----:B------:R-:W-:-:S04]  /*1390*/  LOP3.LUT R14, R0, 0x7, RZ, 0xc0, !PT ;  /* 0x00000007000e7812 */ /* 0x000fc800078ec0ff */
[----:B------:R-:W-:-:S07]  /*13a0*/  ISETP.NE.AND P1, PT, R14, RZ, PT ;  /* 0x000000ff0e00720c */ /* 0x000fce0003f25270 */
[----:B------:R-:W-:Y:S06]  /*13b0*/  @!P0 BRA `(.L_x_12) ;  /* 0x0000000000748947 */ /* 0x000fec0003800000 */
[----:B-1----:R-:W-:-:S05]  /*13c0*/  LEA R11, R6, R7, 0x7 ;  /* 0x00000007060b7211 */ /* 0x002fca00078e38ff */
[----:B------:R-:W-:-:S05]  /*13d0*/  IMAD.WIDE R8, R11, 0x4, R4 ;  /* 0x000000040b087825 */ /* 0x000fca00078e0204 */
[----:B------:R-:W2:Y:S01]  /*13e0*/  LDG.E R12, desc[UR4][R8.64] ;  /* 0x00000004080c7981 */ /* 0x000ea2000c1e1900 */
[----:B------:R-:W-:Y:S02]  /*13f0*/  HFMA2 R21, -RZ, RZ, 2, 0 ;  /* 0x40000000ff157431 */ /* 0x000fe400000001ff */
[----:B------:R-:W-:-:S04]  /*1400*/  IMAD.WIDE R10, R11, 0x4, R2 ;  /* 0x000000040b0a7825 */ /* 0x000fc800078e0202 */
[----:B--2---:R-:W-:-:S05]  /*1410*/  FFMA R13, R12, R21, 1 ;  /* 0x3f8000000c0d7423 */ /* 0x004fca0000000015 */
[----:B------:R0:W-:Y:S04]  /*1420*/  STG.E desc[UR4][R10.64], R13 ;  /* 0x0000000d0a007986 */ /* 0x0001e8000c101904 */
        /* <DEDUP_REMOVED lines=9> */
[----:B------:R-:W0:Y:S02]  /*14c0*/  LDG.E R12, desc[UR4][R8.64+0x800] ;  /* 0x00080004080c7981 */ /* 0x000e24000c1e1900 */
[----:B0-----:R-:W-:-:S05]  /*14d0*/  FFMA R13, R12, R21, 1 ;  /* 0x3f8000000c0d7423 */ /* 0x001fca0000000015 */
[----:B------:R0:W-:Y:S04]  /*14e0*/  STG.E desc[UR4][R10.64+0x800], R13 ;  /* 0x0008000d0a007986 */ /* 0x0001e8000c101904 */
[----:B------:R-:W1:Y:S02]  /*14f0*/  LDG.E R12, desc[UR4][R8.64+0xa00] ;  /* 0x000a0004080c7981 */ /* 0x000e64000c1e1900 */
[----:B-1----:R-:W-:-:S05]  /*1500*/  FFMA R15, R12, R21, 1 ;  /* 0x3f8000000c0f7423 */ /* 0x002fca0000000015 */
[----:B------:R0:W-:Y:S04]  /*1510*/  STG.E desc[UR4][R10.64+0xa00], R15 ;  /* 0x000a000f0a007986 */ /* 0x0001e8000c101904 */
[----:B------:R-:W2:Y:S02]  /*1520*/  LDG.E R12, desc[UR4][R8.64+0xc00] ;  /* 0x000c0004080c7981 */ /* 0x000ea4000c1e1900 */
[----:B--2---:R-:W-:-:S05]  /*1530*/  FFMA R17, R12, R21, 1 ;  /* 0x3f8000000c117423 */ /* 0x004fca0000000015 */
[----:B------:R0:W-:Y:S04]  /*1540*/  STG.E desc[UR4][R10.64+0xc00], R17 ;  /* 0x000c00110a007986 */ /* 0x0001e8000c101904 */
[----:B------:R-:W3:Y:S01]  /*1550*/  LDG.E R12, desc[UR4][R8.64+0xe00] ;  /* 0x000e0004080c7981 */ /* 0x000ee2000c1e1900 */
[----:B------:R-:W-:Y:S02]  /*1560*/  VIADD R6, R6, 0x8 ;  /* 0x0000000806067836 */ /* 0x000fe40000000000 */
[----:B---3--:R-:W-:-:S05]  /*1570*/  FFMA R19, R12, R21, 1 ;  /* 0x3f8000000c137423 */ /* 0x008fca0000000015 */
[----:B------:R0:W-:Y:S02]  /*1580*/  STG.E desc[UR4][R10.64+0xe00], R19 ;  /* 0x000e00130a007986 */ /* 0x0001e4000c101904 */
.L_x_12:
[----:B------:R-:W-:Y:S05]  /*1590*/  @!P1 EXIT ;  /* 0x000000000000994d */ /* 0x000fea0003800000 */
[----:B------:R-:W-:Y:S02]  /*15a0*/  ISETP.GE.U32.AND P0, PT, R14, 0x4, PT ;  /* 0x000000040e00780c */ /* 0x000fe40003f06070 */
[----:B------:R-:W-:-:S04]  /*15b0*/  LOP3.LUT R12, R0, 0x3, RZ, 0xc0, !PT ;  /* 0x00000003000c7812 */ /* 0x000fc800078ec0ff */
[----:B------:R-:W-:-:S07]  /*15c0*/  ISETP.NE.AND P1, PT, R12, RZ, PT ;  /* 0x000000ff0c00720c */ /* 0x000fce0003f25270 */
[----:B------:R-:W-:Y:S06]  /*15d0*/  @!P0 BRA `(.L_x_13) ;  /* 0x0000000000448947 */ /* 0x000fec0003800000 */
[----:B-1----:R-:W-:-:S05]  /*15e0*/  LEA R9, R6, R7, 0x7 ;  /* 0x0000000706097211 */ /* 0x002fca00078e38ff */
[----:B0-----:R-:W-:-:S05]  /*15f0*/  IMAD.WIDE R10, R9, 0x4, R4 ;  /* 0x00000004090a7825 */ /* 0x001fca00078e0204 */
[----:B------:R-:W2:Y:S01]  /*1600*/  LDG.E R0, desc[UR4][R10.64] ;  /* 0x000000040a007981 */ /* 0x000ea2000c1e1900 */
[----:B------:R-:W-:Y:S01]  /*1610*/  MOV R19, 0x40000000 ;  /* 0x4000000000137802 */ /* 0x000fe20000000f00 */
[----:B------:R-:W-:-:S04]  /*1620*/  IMAD.WIDE R8, R9, 0x4, R2 ;  /* 0x0000000409087825 */ /* 0x000fc800078e0202 */
[----:B--2---:R-:W-:-:S05]  /*1630*/  FFMA R13, R0, R19, 1 ;  /* 0x3f800000000d7423 */ /* 0x004fca0000000013 */
[----:B------:R2:W-:Y:S04]  /*1640*/  STG.E desc[UR4][R8.64], R13 ;  /* 0x0000000d08007986 */ /* 0x0005e8000c101904 */
[----:B------:R-:W3:Y:S02]  /*1650*/  LDG.E R0, desc[UR4][R10.64+0x200] ;  /* 0x000200040a007981 */ /* 0x000ee4000c1e1900 */
[----:B---3--:R-:W-:-:S05]  /*1660*/  FFMA R15, R0, R19, 1 ;  /* 0x3f800000000f7423 */ /* 0x008fca0000000013 */
[----:B------:R2:W-:Y:S04]  /*1670*/  STG.E desc[UR4][R8.64+0x200], R15 ;  /* 0x0002000f08007986 */ /* 0x0005e8000c101904 */
[----:B------:R-:W3:Y:S02]  /*1680*/  LDG.E R0, desc[UR4][R10.64+0x400] ;  /* 0x000400040a007981 */ /* 0x000ee4000c1e1900 */
[----:B---3--:R-:W-:-:S05]  /*1690*/  FFMA R17, R0, R19, 1 ;  /* 0x3f80000000117423 */ /* 0x008fca0000000013 */
[----:B------:R2:W-:Y:S04]  /*16a0*/  STG.E desc[UR4][R8.64+0x400], R17 ;  /* 0x0004001108007986 */ /* 0x0005e8000c101904 */
[----:B------:R-:W3:Y:S01]  /*16b0*/  LDG.E R0, desc[UR4][R10.64+0x600] ;  /* 0x000600040a007981 */ /* 0x000ee2000c1e1900 */
[----:B------:R-:W-:Y:S02]  /*16c0*/  VIADD R6, R6, 0x4 ;  /* 0x0000000406067836 */ /* 0x000fe40000000000 */
[----:B---3--:R-:W-:-:S05]  /*16d0*/  FFMA R19, R0, R19, 1 ;  /* 0x3f80000000137423 */ /* 0x008fca0000000013 */
[----:B------:R2:W-:Y:S02]  /*16e0*/  STG.E desc[UR4][R8.64+0x600], R19 ;  /* 0x0006001308007986 */ /* 0x0005e4000c101904 */
.L_x_13:
[----:B------:R-:W-:Y:S05]  /*16f0*/  @!P1 EXIT ;  /* 0x000000000000994d */ /* 0x000fea0003800000 */
[----:B01----:R-:W-:Y:S02]  /*1700*/  LEA R11, R6, R7, 0x7 ;  /* 0x00000007060b7211 */ /* 0x003fe400078e38ff */
[----:B------:R-:W-:-:S07]  /*1710*/  IADD3 R0, PT, PT, -R12, RZ, RZ ;  /* 0x000000ff0c007210 */ /* 0x000fce0007ffe1ff */
.L_x_14:
[----:B--2---:R-:W-:-:S06]  /*1720*/  IMAD.WIDE R8, R11, 0x4, R4 ;  /* 0x000000040b087825 */ /* 0x004fcc00078e0204 */
[----:B------:R-:W2:Y:S01]  /*1730*/  LDG.E R8, desc[UR4][R8.64] ;  /* 0x0000000408087981 */ /* 0x000ea2000c1e1900 */
[----:B------:R-:W-:Y:S01]  /*1740*/  IADD3 R0, PT, PT, R0, 0x1, RZ ;  /* 0x0000000100007810 */ /* 0x000fe20007ffe0ff */
[----:B0-----:R-:W-:Y:S02]  /*1750*/  IMAD.MOV.U32 R13, RZ, RZ, 0x40000000 ;  /* 0x40000000ff0d7424 */ /* 0x001fe400078e00ff */
[----:B------:R-:W-:Y:S01]  /*1760*/  IMAD.WIDE R6, R11, 0x4, R2 ;  /* 0x000000040b067825 */ /* 0x000fe200078e0202 */
[----:B------:R-:W-:-:S03]  /*1770*/  ISETP.NE.AND P0, PT, R0, RZ, PT ;  /* 0x000000ff0000720c */ /* 0x000fc60003f05270 */
[----:B--2---:R-:W-:-:S05]  /*1780*/  FFMA R13, R8, R13, 1 ;  /* 0x3f800000080d7423 */ /* 0x004fca000000000d */
[----:B------:R0:W-:Y:S05]  /*1790*/  STG.E desc[UR4][R6.64], R13 ;  /* 0x0000000d06007986 */ /* 0x0001ea000c101904 */
[----:B------:R-:W-:Y:S05]  /*17a0*/  @!P0 EXIT ;  /* 0x000000000000894d */ /* 0x000fea0003800000 */
[----:B------:R-:W-:Y:S01]  /*17b0*/  IADD3 R11, PT, PT, R11, 0x80, RZ ;  /* 0x000000800b0b7810 */ /* 0x000fe20007ffe0ff */
[----:B------:R-:W-:Y:S06]  /*17c0*/  BRA `(.L_x_14) ;  /* 0xfffffffc00d47947 */ /* 0x000fec000383ffff */
.L_x_15:
[----:B------:R-:W-:-:S00]  /*17d0*/  BRA `(.L_x_15) ;  /* 0xfffffffc00fc7947 */ /* 0x000fc0000383ffff */
[----:B------:R-:W-:-:S00]  /*17e0*/  NOP ;  /* 0x0000000000007918 */ /* 0x000fc00000000000 */
        /* <DEDUP_REMOVED lines=9> */
.L_x_33:


//--------------------- .text._ZN3cub18CUB_300001_SM_10006detail9transform16transform_kernelINS2_10policy_hubILb1EN4cuda3std3__45tupleIJN6thrust24THRUST_300001_SM_1000_NS6detail15normal_iteratorINSA_7pointerIfNSA_8cuda_cub3tagERfNSA_11use_defaultEEEEEEEEE10policy1000Ei14transformationSJ_JPfEEEvT0_iT1_T2_DpNS2_10kernel_argIT3_EE --------------------------
	.section	.text._ZN3cub18CUB_300001_SM_10006detail9transform16transform_kernelINS2_10policy_hubILb1EN4cuda3std3__45tupleIJN6thrust24THRUST_300001_SM_1000_NS6detail15normal_iteratorINSA_7pointerIfNSA_8cuda_cub3tagERfNSA_11use_defaultEEEEEEEEE10policy1000Ei14transformationSJ_JPfEEEvT0_iT1_T2_DpNS2_10kernel_argIT3_EE,"ax",@progbits
	.align	128
        .global         _ZN3cub18CUB_300001_SM_10006detail9transform16transform_kernelINS2_10policy_hubILb1EN4cuda3std3__45tupleIJN6thrust24THRUST_300001_SM_1000_NS6detail15normal_iteratorINSA_7pointerIfNSA_8cuda_cub3tagERfNSA_11use_defaultEEEEEEEEE10policy1000Ei14transformationSJ_JPfEEEvT0_iT1_T2_DpNS2_10kernel_argIT3_EE
        .type           _ZN3cub18CUB_300001_SM_10006detail9transform16transform_kernelINS2_10policy_hubILb1EN4cuda3std3__45tupleIJN6thrust24THRUST_300001_SM_1000_NS6detail15normal_iteratorINSA_7pointerIfNSA_8cuda_cub3tagERfNSA_11use_defaultEEEEEEEEE10policy1000Ei14transformationSJ_JPfEEEvT0_iT1_T2_DpNS2_10kernel_argIT3_EE,@function
        .size           _ZN3cub18CUB_300001_SM_10006detail9transform16transform_kernelINS2_10policy_hubILb1EN4cuda3std3__45tupleIJN6thrust24THRUST_300001_SM_1000_NS6detail15normal_iteratorINSA_7pointerIfNSA_8cuda_cub3tagERfNSA_11use_defaultEEEEEEEEE10policy1000Ei14transformationSJ_JPfEEEvT0_iT1_T2_DpNS2_10kernel_argIT3_EE,(.L_x_34 - _ZN3cub18CUB_300001_SM_10006detail9transform16transform_kernelINS2_10policy_hubILb1EN4cuda3std3__45tupleIJN6thrust24THRUST_300001_SM_1000_NS6detail15normal_iteratorINSA_7pointerIfNSA_8cuda_cub3tagERfNSA_11use_defaultEEEEEEEEE10policy1000Ei14transformationSJ_JPfEEEvT0_iT1_T2_DpNS2_10kernel_argIT3_EE)
        .other          _ZN3cub18CUB_300001_SM_10006detail9transform16transform_kernelINS2_10policy_hubILb1EN4cuda3std3__45tupleIJN6thrust24THRUST_300001_SM_1000_NS6detail15normal_iteratorINSA_7pointerIfNSA_8cuda_cub3tagERfNSA_11use_defaultEEEEEEEEE10policy1000Ei14transformationSJ_JPfEEEvT0_iT1_T2_DpNS2_10kernel_argIT3_EE,@"STO_CUDA_ENTRY STV_DEFAULT"
_ZN3cub18CUB_300001_SM_10006detail9transform16transform_kernelINS2_10policy_hubILb1EN4cuda3std3__45tupleIJN6thrust24THRUST_300001_SM_1000_NS6detail15normal_iteratorINSA_7pointerIfNSA_8cuda_cub3tagERfNSA_11use_defaultEEEEEEEEE10policy1000Ei14transformationSJ_JPfEEEvT0_iT1_T2_DpNS2_10kernel_argIT3_EE:
.text._ZN3cub18CUB_300001_SM_10006detail9transform16transform_kernelINS2_10policy_hubILb1EN4cuda3std3__45tupleIJN6thrust24THRUST_300001_SM_1000_NS6detail15normal_iteratorINSA_7pointerIfNSA_8cuda_cub3tagERfNSA_11use_defaultEEEEEEEEE10policy1000Ei14transformationSJ_JPfEEEvT0_iT1_T2_DpNS2_10kernel_argIT3_EE:
[----:B------:R-:W-:Y:S08]  /*0000*/  LDC R1, c[0x0][0x37c] ;  /* 0x0000df00ff017b82 */ /* 0x000ff00000000800 */
[----:B------:R-:W0:Y:S01]  /*0010*/  LDC.64 R8, c[0x0][0x380] ;  /* 0x0000e000ff087b82 */ /* 0x000e220000000a00 */
[----:B------:R-:W1:Y:S01]  /*0020*/  S2R R0, SR_TID.X ;  /* 0x0000000000007919 */ /* 0x000e620000002100 */
[----:B------:R-:W2:Y:S01]  /*0030*/  LDCU.64 UR6, c[0x0][0x358] ;  /* 0x00006b00ff0677ac */ /* 0x000ea20008000a00 */
[----:B------:R-:W-:Y:S05]  /*0040*/  BSSY.RECONVERGENT B0, `(.L_x_16) ;  /* 0x0000016000007945 */ /* 0x000fea0003800200 */
[----:B------:R-:W3:Y:S08]  /*0050*/  S2UR UR4, SR_CTAID.X ;  /* 0x00000000000479c3 */ /* 0x000ef00000002500 */
[----:B------:R-:W4:Y:S01]  /*0060*/  LDC.64 R2, c[0x0][0x398] ;  /* 0x0000e600ff027b82 */ /* 0x000f220000000a00 */
[----:B0-----:R-:W-:-:S07]  /*0070*/  SHF.L.U32 R7, R9, 0x7, RZ ;  /* 0x0000000709077819 */ /* 0x001fce00000006ff */
[----:B------:R-:W0:Y:S01]  /*0080*/  LDC.64 R4, c[0x0][0x390] ;  /* 0x0000e400ff047b82 */ /* 0x000e220000000a00 */
[----:B---3--:R-:W-:Y:S02]  /*0090*/  IMAD R13, R7, UR4, RZ ;  /* 0x00000004070d7c24 */ /* 0x008fe4000f8e02ff */
[----:B-1----:R-:W-:-:S03]  /*00a0*/  IMAD.SHL.U32 R15, R0, 0x80, RZ ;  /* 0x00000080000f7824 */ /* 0x002fc600078e00ff */
[----:B------:R-:W-:-:S04]  /*00b0*/  IADD3 R8, PT, PT, -R13, R8, RZ ;  /* 0x000000080d087210 */ /* 0x000fc80007ffe1ff */
[CC--:B------:R-:W-:Y:S02]  /*00c0*/  VIMNMX R6, PT, PT, R7.reuse, R8.reuse, PT ;  /* 0x0000000807067248 */ /* 0x0c0fe40003fe0100 */
[----:B------:R-:W-:Y:S02]  /*00d0*/  ISETP.GT.AND P0, PT, R7, R8, PT ;  /* 0x000000080700720c */ /* 0x000fe40003f04270 */
[----:B------:R-:W-:-:S04]  /*00e0*/  SHF.L.U32 R12, R6, 0x2, RZ ;  /* 0x00000002060c7819 */ /* 0x000fc800000006ff */
[----:B------:R-:W-:-:S13]  /*00f0*/  ISETP.GE.AND P1, PT, R15, R12, PT ;  /* 0x0000000c0f00720c */ /* 0x000fda0003f26270 */
[----:B--2-4-:R-:W-:Y:S05]  /*0100*/  @P1 BRA `(.L_x_17) ;  /* 0x0000000000241947 */ /* 0x014fea0003800000 */
[----:B------:R-:W1:Y:S02]  /*0110*/  LDC.64 R10, c[0x0][0x398] ;  /* 0x0000e600ff0a7b82 */ /* 0x000e640000000a00 */
[----:B-1----:R-:W-:-:S04]  /*0120*/  IMAD.WIDE.U32 R10, R0, 0x80, R10 ;  /* 0x00000080000a7825 */ /* 0x002fc800078e000a */
[----:B------:R-:W-:-:S07]  /*0130*/  IMAD.WIDE R10, R13, 0x4, R10 ;  /* 0x000000040d0a7825 */ /* 0x000fce00078e020a */
.L_x_18:
[----:B------:R-:W-:Y:S01]  /*0140*/  IADD3 R15, PT, PT, R15, 0x4000, RZ ;  /* 0x000040000f0f7810 */ /* 0x000fe20007ffe0ff */
[----:B------:R1:W-:Y:S03]  /*0150*/  CCTL.E.PF2 [R10] ;  /* 0x000000000a00798f */ /* 0x0003e60000800100 */
[----:B------:R-:W-:Y:S02]  /*0160*/  ISETP.GE.AND P1, PT, R15, R12, PT ;  /* 0x0000000c0f00720c */ /* 0x000fe40003f26270 */
[----:B-1----:R-:W-:-:S05]  /*0170*/  IADD3 R10, P2, PT, R10, 0x4000, RZ ;  /* 0x000040000a0a7810 */ /* 0x002fca0007f5e0ff */
[----:B------:R-:W-:-:S06]  /*0180*/  IMAD.X R11, RZ, RZ, R11, P2 ;  /* 0x000000ffff0b7224 */ /* 0x000fcc00010e060b */
[----:B------:R-:W-:Y:S05]  /*0190*/  @!P1 BRA `(.L_x_18) ;  /* 0xfffffffc00e89947 */ /* 0x000fea000383ffff */
.L_x_17:
[----:B------:R-:W-:Y:S05]  /*01a0*/  BSYNC.RECONVERGENT B0 ;  /* 0x0000000000007941 */ /* 0x000fea0003800200 */
.L_x_16:
[----:B------:R-:W-:-:S04]  /*01b0*/  IMAD.WIDE R2, R13, 0x4, R2 ;  /* 0x000000040d027825 */ /* 0x000fc800078e0202 */
[----:B0-----:R-:W-:Y:S01]  /*01c0*/  IMAD.WIDE R4, R13, 0x4, R4 ;  /* 0x000000040d047825 */ /* 0x001fe200078e0204 */
[----:B------:R-:W-:Y:S06]  /*01d0*/  @P0 BRA `(.L_x_19) ;  /* 0x0000000800540947 */ /* 0x000fec0003800000 */
[----:B------:R-:W-:-:S13]  /*01e0*/  ISETP.GE.AND P0, PT, R9, 0x1, PT ;  /* 0x000000010900780c */ /* 0x000fda0003f06270 */
[----:B------:R-:W-:Y:S05]  /*01f0*/  @!P0 EXIT ;  /* 0x000000000000894d */ /* 0x000fea0003800000 */
[C---:B------:R-:W-:Y:S01]  /*0200*/  ISETP.GE.U32.AND P1, PT, R9.reuse, 0x10, PT ;  /* 0x000000100900780c */ /* 0x040fe20003f26070 */
[----:B------:R-:W-:Y:S01]  /*0210*/  HFMA2 R7, -RZ, RZ, 0, 0 ;  /* 0x00000000ff077431 */ /* 0x000fe200000001ff */
[----:B------:R-:W-:-:S04]  /*0220*/  LOP3.LUT R20, R9, 0xf, RZ, 0xc0, !PT ;  /* 0x0000000f09147812 */ /* 0x000fc800078ec0ff */
[----:B------:R-:W-:-:S07]  /*0230*/  ISETP.NE.AND P0, PT, R20, RZ, PT ;  /* 0x000000ff1400720c */ /* 0x000fce0003f05270 */
[----:B------:R-:W-:Y:S06]  /*0240*/  @!P1 BRA `(.L_x_20) ;  /* 0x00000004001c9947 */ /* 0x000fec0003800000 */
[----:B------:R-:W-:Y:S01]  /*0250*/  IMAD.WIDE.U32 R14, R0, 0x4, RZ ;  /* 0x00000004000e7825 */ /* 0x000fe200078e00ff */
[----:B------:R-:W-:-:S03]  /*0260*/  LOP3.LUT R7, R9, 0x7ffffff0, RZ, 0xc0, !PT ;  /* 0x7ffffff009077812 */ /* 0x000fc600078ec0ff */
[----:B------:R-:W-:Y:S01]  /*0270*/  VIADD R6, R0, 0x480 ;  /* 0x0000048000067836 */ /* 0x000fe20000000000 */
[----:B------:R-:W-:Y:S02]  /*0280*/  MOV R13, R14 ;  /* 0x0000000e000d7202 */ /* 0x000fe40000000f00 */
[----:B------:R-:W-:-:S07]  /*0290*/  IADD3 R12, PT, PT, -R7, RZ, RZ ;  /* 0x000000ff070c7210 */ /* 0x000fce0007ffe1ff */
.L_x_21:
[----:B------:R-:W-:-:S04]  /*02a0*/  IADD3 R10, P1, PT, R2, R13, RZ ;  /* 0x0000000d020a7210 */ /* 0x000fc80007f3e0ff */
[----:B-1----:R-:W-:-:S05]  /*02b0*/  IADD3.X R11, PT, PT, R3, R15, RZ, P1, !PT ;  /* 0x0000000f030b7210 */ /* 0x002fca0000ffe4ff */
[----:B------:R-:W2:Y:S01]  /*02c0*/  LDG.E R17, desc[UR6][R10.64] ;  /* 0x000000060a117981 */ /* 0x000ea2000c1e1900 */
[----:B------:R-:W-:Y:S01]  /*02d0*/  IADD3 R8, P1, PT, R4, R13, RZ ;  /* 0x0000000d04087210 */ /* 0x000fe20007f3e0ff */
[----:B------:R-:W-:-:S03]  /*02e0*/  IMAD.MOV.U32 R14, RZ, RZ, 0x40000000 ;  /* 0x40000000ff0e7424 */ /* 0x000fc600078e00ff */
        /* <DEDUP_REMOVED lines=14> */
[----:B------:R-:W-:Y:S04]  /*03d0*/  STG.E desc[UR6][R8.64+0x800], R25 ;  /* 0x0008001908007986 */ /* 0x000fe8000c101906 */
[----:B0-----:R-:W3:Y:S02]  /*03e0*/  LDG.E R17, desc[UR6][R10.64+0xa00] ;  /* 0x000a00060a117981 */ /* 0x001ee4000c1e1900 */
[----:B---3--:R-:W-:-:S05]  /*03f0*/  FFMA R27, R17, R14, 1 ;  /* 0x3f800000111b7423 */ /* 0x008fca000000000e */
        /* <DEDUP_REMOVED lines=9> */
[----:B------:R-:W2:Y:S01]  /*0490*/  LDG.E R29, desc[UR6][R10.64+0x1000] ;  /* 0x001000060a1d7981 */ /* 0x000ea2000c1e1900 */
[----:B------:R-:W-:-:S03]  /*04a0*/  IMAD.WIDE R18, R6, 0x4, R18 ;  /* 0x0000000406127825 */ /* 0x000fc600078e0212 */
[----:B------:R-:W-:-:S04]  /*04b0*/  IADD3 R16, P1, PT, R2, R18, RZ ;  /* 0x0000001202107210 */ /* 0x000fc80007f3e0ff */
[----:B------:R-:W-:Y:S01]  /*04c0*/  IADD3.X R17, PT, PT, R3, R19, RZ, P1, !PT ;  /* 0x0000001303117210 */ /* 0x000fe20000ffe4ff */
[----:B--2---:R-:W-:-:S05]  /*04d0*/  FFMA R29, R29, R14, 1 ;  /* 0x3f8000001d1d7423 */ /* 0x004fca000000000e */
[----:B------:R2:W-:Y:S04]  /*04e0*/  STG.E desc[UR6][R8.64+0x1000], R29 ;  /* 0x0010001d08007986 */ /* 0x0005e8000c101906 */
[----:B0-----:R-:W3:Y:S01]  /*04f0*/  LDG.E R21, desc[UR6][R16.64+-0x600] ;  /* 0xfffa000610157981 */ /* 0x001ee2000c1e1900 */
[----:B------:R-:W-:-:S04]  /*0500*/  IADD3 R18, P1, PT, R4, R18, RZ ;  /* 0x0000001204127210 */ /* 0x000fc80007f3e0ff */
[----:B------:R-:W-:Y:S01]  /*0510*/  IADD3.X R19, PT, PT, R5, R19, RZ, P1, !PT ;  /* 0x0000001305137210 */ /* 0x000fe20000ffe4ff */
        /* <DEDUP_REMOVED lines=18> */
[----:B------:R-:W-:Y:S01]  /*0640*/  VIADD R12, R12, 0x10 ;  /* 0x000000100c0c7836 */ /* 0x000fe20000000000 */
[----:B------:R-:W-:Y:S02]  /*0650*/  IADD3 R13, P2, PT, R13, 0x2000, RZ ;  /* 0x000020000d0d7810 */ /* 0x000fe40007f5e0ff */
[----:B------:R-:W-:Y:S02]  /*0660*/  IADD3 R6, PT, PT, R6, 0x800, RZ ;  /* 0x0000080006067810 */ /* 0x000fe40007ffe0ff */
[----:B------:R-:W-:-:S02]  /*0670*/  ISETP.NE.AND P1, PT, R12, RZ, PT ;  /* 0x000000ff0c00720c */ /* 0x000fc40003f25270 */
[----:B------:R-:W-:Y:S01]  /*0680*/  IADD3.X R15, PT, PT, RZ, R15, RZ, P2, !PT ;  /* 0x0000000fff0f7210 */ /* 0x000fe200017fe4ff */
[----:B--2---:R-:W-:-:S05]  /*0690*/  FFMA R11, R11, R14, 1 ;  /* 0x3f8000000b0b7423 */ /* 0x004fca000000000e */
[----:B------:R1:W-:Y:S05]  /*06a0*/  STG.E desc[UR6][R18.64+0x600], R11 ;  /* 0x0006000b12007986 */ /* 0x0003ea000c101906 */
[----:B------:R-:W-:Y:S05]  /*06b0*/  @P1 BRA `(.L_x_21) ;  /* 0xfffffff800f81947 */ /* 0x000fea000383ffff */
.L_x_20:
[----:B------:R-:W-:Y:S05]  /*06c0*/  @!P0 EXIT ;  /* 0x000000000000894d */ /* 0x000fea0003800000 */
[----:B------:R-:W0:Y:S01]  /*06d0*/  LDCU UR4, c[0x0][0x384] ;  /* 0x00007080ff0477ac */ /* 0x000e220008000800 */
[----:B------:R-:W-:Y:S01]  /*06e0*/  ISETP.GE.U32.AND P0, PT, R20, 0x8, PT ;  /* 0x000000081400780c */ /* 0x000fe20003f06070 */
[----:B0-----:R-:W-:-:S06]  /*06f0*/  ULOP3.LUT UR5, UR4, 0x7, URZ, 0xc0, !UPT ;  /* 0x0000000704057892 */ /* 0x001fcc000f8ec0ff */
[----:B------:R-:W-:-:S06]  /*0700*/  ISETP.NE.AND P1, PT, RZ, UR5, PT ;  /* 0x00000005ff007c0c */ /* 0x000fcc000bf25270 */
[----:B------:R-:W-:Y:S07]  /*0710*/  @!P0 BRA `(.L_x_22) ;  /* 0x0000000000748947 */ /* 0x000fee0003800000 */
[----:B-1----:R-:W-:-:S04]  /*0720*/  IMAD R11, R7, 0x80, R0 ;  /* 0x00000080070b7824 */ /* 0x002fc800078e0200 */
        /* <DEDUP_REMOVED lines=25> */
[----:B------:R-:W-:Y:S01]  /*08c0*/  IADD3 R7, PT, PT, R7, 0x8, RZ ;  /* 0x0000000807077810 */ /* 0x000fe20007ffe0ff */
[----:B---3--:R-:W-:-:S05]  /*08d0*/  FFMA R19, R6, R21, 1 ;  /* 0x3f80000006137423 */ /* 0x008fca0000000015 */
[----:B------:R0:W-:Y:S02]  /*08e0*/  STG.E desc[UR6][R10.64+0xe00], R19 ;  /* 0x000e00130a007986 */ /* 0x0001e4000c101906 */
.L_x_22:
[----:B------:R-:W-:Y:S05]  /*08f0*/  @!P1 EXIT ;  /* 0x000000000000994d */ /* 0x000fea0003800000 */
[----:B------:R-:W-:Y:S02]  /*0900*/  UISETP.GE.U32.AND UP0, UPT, UR5, 0x4, UPT ;  /* 0x000000040500788c */ /* 0x000fe4000bf06070 */
[----:B------:R-:W-:-:S06]  /*0910*/  ULOP3.LUT UR4, UR4, 0x3, URZ, 0xc0, !UPT ;  /* 0x0000000304047892 */ /* 0x000fcc000f8ec0ff */
[----:B------:R-:W-:Y:S01]  /*0920*/  ISETP.NE.AND P0, PT, RZ, UR4, PT ;  /* 0x00000004ff007c0c */ /* 0x000fe2000bf05270 */
[----:B------:R-:W-:-:S12]  /*0930*/  BRA.U !UP0, `(.L_x_23) ;  /* 0x0000000108447547 */ /* 0x000fd8000b800000 */
[----:B-1----:R-:W-:-:S05]  /*0940*/  LEA R9, R7, R0, 0x7 ;  /* 0x0000000007097211 */ /* 0x002fca00078e38ff */
[----:B0-----:R-:W-:-:S05]  /*0950*/  IMAD.WIDE R10, R9, 0x4, R2 ;  /* 0x00000004090a7825 */ /* 0x001fca00078e0202 */
[----:B------:R-:W2:Y:S01]  /*0960*/  LDG.E R6, desc[UR6][R10.64] ;  /* 0x000000060a067981 */ /* 0x000ea2000c1e1900 */
[----:B------:R-:W-:Y:S02]  /*0970*/  IMAD.MOV.U32 R19, RZ, RZ, 0x40000000 ;  /* 0x40000000ff137424 */ /* 0x000fe400078e00ff */
        /* <DEDUP_REMOVED lines=10> */
[----:B------:R-:W-:Y:S01]  /*0a20*/  IADD3 R7, PT, PT, R7, 0x4, RZ ;  /* 0x0000000407077810 */ /* 0x000fe20007ffe0ff */
[----:B---3--:R-:W-:-:S05]  /*0a30*/  FFMA R19, R6, R19, 1 ;  /* 0x3f80000006137423 */ /* 0x008fca0000000013 */
[----:B------:R2:W-:Y:S02]  /*0a40*/  STG.E desc[UR6][R8.64+0x600], R19 ;  /* 0x0006001308007986 */ /* 0x0005e4000c101906 */
.L_x_23:
[----:B------:R-:W-:Y:S05]  /*0a50*/  @!P0 EXIT ;  /* 0x000000000000894d */ /* 0x000fea0003800000 */
[----:B01----:R-:W-:Y:S01]  /*0a60*/  LEA R11, R7, R0, 0x7 ;  /* 0x00000000070b7211 */ /* 0x003fe200078e38ff */
[----:B------:R-:W-:-:S12]  /*0a70*/  UIADD3 UR4, UPT, UPT, -UR4, URZ, URZ ;  /* 0x000000ff04047290 */ /* 0x000fd8000fffe1ff */
.L_x_24:
[----:B--2---:R-:W-:-:S06]  /*0a80*/  IMAD.WIDE R8, R11, 0x4, R2 ;  /* 0x000000040b087825 */ /* 0x004fcc00078e0202 */
[----:B------:R-:W2:Y:S01]  /*0a90*/  LDG.E R8, desc[UR6][R8.64] ;  /* 0x0000000608087981 */ /* 0x000ea2000c1e1900 */
[----:B0-----:R-:W-:Y:S01]  /*0aa0*/  MOV R13, 0x40000000 ;  /* 0x40000000000d7802 */ /* 0x001fe20000000f00 */
[----:B------:R-:W-:Y:S01]  /*0ab0*/  IMAD.WIDE R6, R11, 0x4, R4 ;  /* 0x000000040b067825 */ /* 0x000fe200078e0204 */
[----:B------:R-:W-:-:S03]  /*0ac0*/  UIADD3 UR4, UPT, UPT, UR4, 0x1, URZ ;  /* 0x0000000104047890 */ /* 0x000fc6000fffe0ff */
[----:B------:R-:W-:Y:S01]  /*0ad0*/  VIADD R11, R11, 0x80 ;  /* 0x000000800b0b7836 */ /* 0x000fe20000000000 */
[----:B------:R-:W-:Y:S01]  /*0ae0*/  UISETP.NE.AND UP0, UPT, UR4, URZ, UPT ;  /* 0x000000ff0400728c */ /* 0x000fe2000bf05270 */
[----:B--2---:R-:W-:-:S05]  /*0af0*/  FFMA R13, R8, R13, 1 ;  /* 0x3f800000080d7423 */ /* 0x004fca000000000d */
[----:B------:R0:W-:Y:S03]  /*0b00*/  STG.E desc[UR6][R6.64], R13 ;  /* 0x0000000d06007986 */ /* 0x0001e6000c101906 */
[----:B------:R-:W-:Y:S05]  /*0b10*/  BRA.U UP0, `(.L_x_24) ;  /* 0xfffffffd00d87547 */ /* 0x000fea000b83ffff */
[----:B------:R-:W-:Y:S05]  /*0b20*/  EXIT ;  /* 0x000000000000794d */ /* 0x000fea0003800000 */
.L_x_19:
[----:B------:R-:W-:-:S13]  /*0b30*/  ISETP.GE.AND P0, PT, R9, 0x1, PT ;  /* 0x000000010900780c */ /* 0x000fda0003f06270 */
[----:B------:R-:W-:Y:S05]  /*0b40*/  @!P0 EXIT ;  /* 0x000000000000894d */ /* 0x000fea0003800000 */
[C---:B------:R-:W-:Y:S01]  /*0b50*/  ISETP.GE.U32.AND P0, PT, R9.reuse, 0x8, PT ;  /* 0x000000080900780c */ /* 0x040fe20003f06070 */
[----:B------:R-:W-:Y:S01]  /*0b60*/  HFMA2 R7, -RZ, RZ, 0, 0 ;  /* 0x00000000ff077431 */ /* 0x000fe200000001ff */
[----:B------:R-:W-:-:S11]  /*0b70*/  LOP3.LUT R18, R9, 0x7, RZ, 0xc0, !PT ;  /* 0x0000000709127812 */ /* 0x000fd600078ec0ff */
[----:B------:R-:W-:Y:S05]  /*0b80*/  @!P0 BRA `(.L_x_25) ;  /* 0x0000000000f08947 */ /* 0x000fea0003800000 */
[----:B------:R-:W-:Y:S02]  /*0b90*/  LOP3.LUT R7, R9, 0x7ffffff8, RZ, 0xc0, !PT ;  /* 0x7ffffff809077812 */ /* 0x000fe400078ec0ff */
[----:B------:R-:W-:-:S07]  /*0ba0*/  MOV R12, RZ ;  /* 0x000000ff000c7202 */ /* 0x000fce0000000f00 */
.L_x_28:
        /* <DEDUP_REMOVED lines=12> */
[----:B------:R-:W-:Y:S01]  /*0c70*/  IADD3 R21, PT, PT, R13, 0x100, RZ ;  /* 0x000001000d157810 */ /* 0x000fe20007ffe0ff */
[----:B------:R-:W-:-:S03]  /*0c80*/  IMAD.WIDE R10, R19, 0x4, R4 ;  /* 0x00000004130a7825 */ /* 0x000fc600078e0204 */
[----:B------:R-:W-:Y:S02]  /*0c90*/  ISETP.GE.AND P0, PT, R21, R6, PT ;  /* 0x000000061500720c */ /* 0x000fe40003f06270 */
[----:B------:R-:W-:-:S05]  /*0ca0*/  @!P1 MOV R21, 0x40000000 ;  /* 0x4000000000159802 */ /* 0x000fca0000000f00 */
[----:B--2---:R-:W-:-:S05]  /*0cb0*/  @!P1 FFMA R19, R16, R21, 1 ;  /* 0x3f80000010139423 */ /* 0x004fca0000000015 */
[----:B------:R1:W-:Y:S04]  /*0cc0*/  @!P1 STG.E desc[UR6][R10.64], R19 ;  /* 0x000000130a009986 */ /* 0x0003e8000c101906 */
[----:B------:R-:W2:Y:S01]  /*0cd0*/  @!P0 LDG.E R16, desc[UR6][R8.64+0x200] ;  /* 0x0002000608108981 */ /* 0x000ea2000c1e1900 */
[----:B------:R-:W-:Y:S01]  /*0ce0*/  VIADD R21, R13, 0x180 ;  /* 0x000001800d157836 */ /* 0x000fe20000000000 */
[----:B0-----:R-:W-:-:S04]  /*0cf0*/  @!P0 MOV R15, 0x40000000 ;  /* 0x40000000000f8802 */ /* 0x001fc80000000f00 */
[----:B------:R-:W-:Y:S01]  /*0d00*/  ISETP.GE.AND P1, PT, R21, R6, PT ;  /* 0x000000061500720c */ /* 0x000fe20003f26270 */
[----:B--2---:R-:W-:-:S05]  /*0d10*/  @!P0 FFMA R15, R16, R15, 1 ;  /* 0x3f800000100f8423 */ /* 0x004fca000000000f */
[----:B------:R0:W-:Y:S07]  /*0d20*/  @!P0 STG.E desc[UR6][R10.64+0x200], R15 ;  /* 0x0002000f0a008986 */ /* 0x0001ee000c101906 */
[----:B------:R-:W2:Y:S01]  /*0d30*/  @!P1 LDG.E R14, desc[UR6][R8.64+0x400] ;  /* 0x00040006080e9981 */ /* 0x000ea2000c1e1900 */
[----:B------:R-:W-:-:S04]  /*0d40*/  IADD3 R17, PT, PT, R13, 0x200, RZ ;  /* 0x000002000d117810 */ /* 0x000fc80007ffe0ff */
[----:B------:R-:W-:Y:S02]  /*0d50*/  ISETP.GE.AND P0, PT, R17, R6, PT ;  /* 0x000000061100720c */ /* 0x000fe40003f06270 */
[----:B------:R-:W-:-:S05]  /*0d60*/  @!P1 MOV R17, 0x40000000 ;  /* 0x4000000000119802 */ /* 0x000fca0000000f00 */
[----:B--2---:R-:W-:-:S05]  /*0d70*/  @!P1 FFMA R17, R14, R17, 1 ;  /* 0x3f8000000e119423 */ /* 0x004fca0000000011 */
[----:B------:R2:W-:Y:S04]  /*0d80*/  @!P1 STG.E desc[UR6][R10.64+0x400], R17 ;  /* 0x000400110a009986 */ /* 0x0005e8000c101906 */
[----:B------:R-:W0:Y:S01]  /*0d90*/  @!P0 LDG.E R14, desc[UR6][R8.64+0x600] ;  /* 0x00060006080e8981 */ /* 0x000e22000c1e1900 */
[----:B-1----:R-:W-:-:S05]  /*0da0*/  VIADD R19, R13, 0x280 ;  /* 0x000002800d137836 */ /* 0x002fca0000000000 */
[----:B------:R-:W-:Y:S02]  /*0db0*/  ISETP.GE.AND P1, PT, R19, R6, PT ;  /* 0x000000061300720c */ /* 0x000fe40003f26270 */
[----:B------:R-:W-:-:S05]  /*0dc0*/  @!P0 MOV R19, 0x40000000 ;  /* 0x4000000000138802 */ /* 0x000fca0000000f00 */
[----:B0-----:R-:W-:-:S05]  /*0dd0*/  @!P0 FFMA R15, R14, R19, 1 ;  /* 0x3f8000000e0f8423 */ /* 0x001fca0000000013 */
[----:B------:R0:W-:Y:S04]  /*0de0*/  @!P0 STG.E desc[UR6][R10.64+0x600], R15 ;  /* 0x0006000f0a008986 */ /* 0x0001e8000c101906 */
[----:B------:R-:W2:Y:S01]  /*0df0*/  @!P1 LDG.E R14, desc[UR6][R8.64+0x800] ;  /* 0x00080006080e9981 */ /* 0x000ea2000c1e1900 */
[----:B------:R-:W-:-:S04]  /*0e00*/  IADD3 R19, PT, PT, R13, 0x300, RZ ;  /* 0x000003000d137810 */ /* 0x000fc80007ffe0ff */
[----:B------:R-:W-:Y:S02]  /*0e10*/  ISETP.GE.AND P0, PT, R19, R6, PT ;  /* 0x000000061300720c */ /* 0x000fe40003f06270 */
[----:B------:R-:W-:-:S05]  /*0e20*/  @!P1 MOV R19, 0x40000000 ;  /* 0x4000000000139802 */ /* 0x000fca0000000f00 */
[----:B--2---:R-:W-:-:S05]  /*0e30*/  @!P1 FFMA R17, R14, R19, 1 ;  /* 0x3f8000000e119423 */ /* 0x004fca0000000013 */
[----:B------:R0:W-:Y:S04]  /*0e40*/  @!P1 STG.E desc[UR6][R10.64+0x800], R17 ;  /* 0x000800110a009986 */ /* 0x0001e8000c101906 */
[----:B------:R-:W2:Y:S01]  /*0e50*/  @!P0 LDG.E R14, desc[UR6][R8.64+0xa00] ;  /* 0x000a0006080e8981 */ /* 0x000ea2000c1e1900 */
[----:B------:R-:W-:Y:S01]  /*0e60*/  @!P0 IMAD.MOV.U32 R19, RZ, RZ, 0x40000000 ;  /* 0x40000000ff138424 */ /* 0x000fe200078e00ff */
[----:B------:R-:W-:Y:S01]  /*0e70*/  IADD3 R13, PT, PT, R13, 0x380, RZ ;  /* 0x000003800d0d7810 */ /* 0x000fe20007ffe0ff */
[----:B------:R-:W-:Y:S01]  /*0e80*/  BSSY.RECONVERGENT B0, `(.L_x_26) ;  /* 0x000000b000007945 */ /* 0x000fe20003800200 */
[----:B------:R-:W-:-:S04]  /*0e90*/  IADD3 R12, PT, PT, R12, 0x8, RZ ;  /* 0x000000080c0c7810 */ /* 0x000fc80007ffe0ff */
[----:B------:R-:W-:Y:S01]  /*0ea0*/  ISETP.NE.AND P1, PT, R12, R7, PT ;  /* 0x000000070c00720c */ /* 0x000fe20003f25270 */
[----:B--2---:R-:W-:-:S05]  /*0eb0*/  @!P0 FFMA R19, R14, R19, 1 ;  /* 0x3f8000000e138423 */ /* 0x004fca0000000013 */
[----:B------:R0:W-:Y:S01]  /*0ec0*/  @!P0 STG.E desc[UR6][R10.64+0xa00], R19 ;  /* 0x000a00130a008986 */ /* 0x0001e2000c101906 */
[----:B------:R-:W-:-:S13]  /*0ed0*/  ISETP.GE.AND P0, PT, R13, R6, PT ;  /* 0x000000060d00720c */ /* 0x000fda0003f06270 */
[----:B0-----:R-:W-:Y:S05]  /*0ee0*/  @P0 BRA `(.L_x_27) ;  /* 0x0000000000100947 */ /* 0x001fea0003800000 */
[----:B------:R-:W2:Y:S01]  /*0ef0*/  LDG.E R8, desc[UR6][R8.64+0xc00] ;  /* 0x000c000608087981 */ /* 0x000ea2000c1e1900 */
[----:B------:R-:W-:-:S05]  /*0f00*/  HFMA2 R13, -RZ, RZ, 2, 0 ;  /* 0x40000000ff0d7431 */ /* 0x000fca00000001ff */
[----:B--2---:R-:W-:-:S05]  /*0f10*/  FFMA R13, R8, R13, 1 ;  /* 0x3f800000080d7423 */ /* 0x004fca000000000d */
[----:B------:R0:W-:Y:S02]  /*0f20*/  STG.E desc[UR6][R10.64+0xc00], R13 ;  /* 0x000c000d0a007986 */ /* 0x0001e4000c101906 */
.L_x_27:
[----:B------:R-:W-:Y:S05]  /*0f30*/  BSYNC.RECONVERGENT B0 ;  /* 0x0000000000007941 */ /* 0x000fea0003800200 */
.L_x_26:
[----:B------:R-:W-:Y:S05]  /*0f40*/  @P1 BRA `(.L_x_28) ;  /* 0xfffffffc00181947 */ /* 0x000fea000383ffff */
.L_x_25:
        /* <DEDUP_REMOVED lines=12> */
[----:B------:R-:W-:Y:S01]  /*1010*/  @!P2 IMAD.WIDE R12, R23, 0x4, R4 ;  /* 0x00000004170ca825 */ /* 0x000fe200078e0204 */
[----:B------:R-:W-:Y:S02]  /*1020*/  @!P2 MOV R9, 0x40000000 ;  /* 0x400000000009a802 */ /* 0x000fe40000000f00 */
[----:B------:R-:W-:-:S13]  /*1030*/  ISETP.GE.AND P1, PT, R17, R6, PT ;  /* 0x000000061100720c */ /* 0x000fda0003f26270 */
[----:B------:R-:W-:-:S04]  /*1040*/  @!P1 IMAD.WIDE R14, R17, 0x4, R2 ;  /* 0x00000004110e9825 */ /* 0x000fc800078e0202 */
[----:B--2---:R-:W-:-:S05]  /*1050*/  @!P2 FFMA R9, R10, R9, 1 ;  /* 0x3f8000000a09a423 */ /* 0x004fca0000000009 */
[----:B------:R0:W-:Y:S04]  /*1060*/  @!P2 STG.E desc[UR6][R12.64], R9 ;  /* 0x000000090c00a986 */ /* 0x0001e8000c101906 */
[----:B------:R-:W2:Y:S01]  /*1070*/  @!P1 LDG.E R14, desc[UR6][R14.64] ;  /* 0x000000060e0e9981 */ /* 0x000ea2000c1e1900 */
[----:B------:R-:W-:Y:S01]  /*1080*/  IADD3 R25, PT, PT, R23, 0x100, RZ ;  /* 0x0000010017197810 */ /* 0x000fe20007ffe0ff */
        /* <DEDUP_REMOVED lines=8> */
[----:B0-----:R-:W-:Y:S01]  /*1110*/  @!P2 IMAD.WIDE R12, R25, 0x4, R4 ;  /* 0x00000004190ca825 */ /* 0x001fe200078e0204 */
[----:B------:R-:W-:Y:S02]  /*1120*/  @!P2 MOV R9, 0x40000000 ;  /* 0x400000000009a802 */ /* 0x000fe40000000f00 */
        /* <DEDUP_REMOVED lines=10> */
.L_x_29:
[----:B------:R-:W-:Y:S05]  /*11d0*/  @!P0 EXIT ;  /* 0x000000000000894d */ /* 0x000fea0003800000 */
[----:B------:R-:W-:Y:S02]  /*11e0*/  ISETP.NE.AND P1, PT, R19, 0x1, PT ;  /* 0x000000011300780c */ /* 0x000fe40003f25270 */
[----:B------:R-:W-:-:S04]  /*11f0*/  LOP3.LUT R8, R8, 0x1, RZ, 0xc0, !PT ;  /* 0x0000000108087812 */ /* 0x000fc800078ec0ff */
[----:B------:R-:W-:-:S07]  /*1200*/  ISETP.NE.U32.AND P0, PT, R8, 0x1, PT ;  /* 0x000000010800780c */ /* 0x000fce0003f05070 */
[----:B------:R-:W-:Y:S06]  /*1210*/  @!P1 BRA `(.L_x_30) ;  /* 0x0000000000449947 */ /* 0x000fec0003800000 */
[----:B0-2---:R-:W-:-:S04]  /*1220*/  LEA R11, R7, R0, 0x7 ;  /* 0x00000000070b7211 */ /* 0x005fc800078e38ff */
[----:B------:R-:W-:-:S13]  /*1230*/  ISETP.GE.AND P1, PT, R11, R6, PT ;  /* 0x000000060b00720c */ /* 0x000fda0003f26270 */
[----:B------:R-:W-:-:S06]  /*1240*/  @!P1 IMAD.WIDE R8, R11, 0x4, R2 ;  /* 0x000000040b089825 */ /* 0x000fcc00078e0202 */
        /* <DEDUP_REMOVED lines=9> */
[----:B------:R-:W-:Y:S01]  /*12e0*/  @!P2 IMAD.MOV.U32 R19, RZ, RZ, 0x40000000 ;  /* 0x40000000ff13a424 */ /* 0x000fe200078e00ff */
[----:B------:R-:W-:Y:S01]  /*12f0*/  IADD3 R7, PT, PT, R7, 0x2, RZ ;  /* 0x0000000207077810 */ /* 0x000fe20007ffe0ff */
[----:B------:R-:W-:-:S04]  /*1300*/  @!P2 IMAD.WIDE R14, R15, 0x4, R4 ;  /* 0x000000040f0ea825 */ /* 0x000fc800078e0204 */
[----:B--2---:R-:W-:-:S05]  /*1310*/  @!P2 FFMA R9, R12, R19, 1 ;  /* 0x3f8000000c09a423 */ /* 0x004fca0000000013 */
[----:B------:R1:W-:Y:S02]  /*1320*/  @!P2 STG.E desc[UR6][R14.64], R9 ;  /* 0x000000090e00a986 */ /* 0x0003e4000c101906 */
.L_x_30:
[----:B------:R-:W-:Y:S05]  /*1330*/  @P0 EXIT ;  /* 0x000000000000094d */ /* 0x000fea0003800000 */
[----:B------:R-:W-:-:S04]  /*1340*/  LEA R7, R7, R0, 0x7 ;  /* 0x0000000007077211 */ /* 0x000fc800078e38ff */
[----:B------:R-:W-:-:S13]  /*1350*/  ISETP.GE.AND P0, PT, R7, R6, PT ;  /* 0x000000060700720c */ /* 0x000fda0003f06270 */
[----:B------:R-:W-:Y:S05]  /*1360*/  @P0 EXIT ;  /* 0x000000000000094d */ /* 0x000fea0003800000 */
[----:B------:R-:W-:-:S06]  /*1370*/  IMAD.WIDE R2, R7, 0x4, R2 ;  /* 0x0000000407027825 */ /* 0x000fcc00078e0202 */
[----:B------:R-:W3:Y:S01]  /*1380*/  LDG.E R2, desc[UR6][R2.64] ;  /* 0x0000000602027981 */ /* 0x000ee2000c1e1900 */
[----:B-12---:R-:W-:Y:S02]  /*1390*/  HFMA2 R9, -RZ, RZ, 2, 0 ;  /* 0x40000000ff097431 */ /* 0x006fe400000001ff */
[----:B------:R-:W-:-:S04]  /*13a0*/  IMAD.WIDE R4, R7, 0x4, R4 ;  /* 0x0000000407047825 */ /* 0x000fc800078e0204 */
[----:B---3--:R-:W-:-:S05]  /*13b0*/  FFMA R7, R2, R9, 1 ;  /* 0x3f80000002077423 */ /* 0x008fca0000000009 */
[----:B------:R-:W-:Y:S01]  /*13c0*/  STG.E desc[UR6][R4.64], R7 ;  /* 0x0000000704007986 */ /* 0x000fe2000c101906 */
[----:B------:R-:W-:Y:S05]  /*13d0*/  EXIT ;  /* 0x000000000000794d */ /* 0x000fea0003800000 */
.L_x_31:
        /* <DEDUP_REMOVED lines=10> */
.L_x_34:


//--------------------- .text._ZN3cub18CUB_300001_SM_10006detail11EmptyKernelIvEEvv --------------------------
	.section	.text._ZN3cub18CUB_300001_SM_10006detail11EmptyKernelIvEEvv,"ax",@progbits
	.align	128
        .global         _ZN3cub18CUB_300001_SM_10006detail11EmptyKernelIvEEvv
        .type           _ZN3cub18CUB_300001_SM_10006detail11EmptyKernelIvEEvv,@function
        .size           _ZN3cub18CUB_300001_SM_10006detail11EmptyKernelIvEEvv,(.L_x_35 - _ZN3cub18CUB_300001_SM_10006detail11EmptyKernelIvEEvv)
        .other          _ZN3cub18CUB_300001_SM_10006detail11EmptyKernelIvEEvv,@"STO_CUDA_ENTRY STV_DEFAULT"
_ZN3cub18CUB_300001_SM_10006detail11EmptyKernelIvEEvv:
.text._ZN3cub18CUB_300001_SM_10006detail11EmptyKernelIvEEvv:
[----:B------:R-:W-:Y:S01]  /*0000*/  LDC R1, c[0x0][0x37c] ;  /* 0x0000df00ff017b82 */ /* 0x000fe20000000800 */
[----:B------:R-:W-:Y:S05]  /*0010*/  EXIT ;  /* 0x000000000000794d */ /* 0x000fea0003800000 */
.L_x_32:
        /* <DEDUP_REMOVED lines=14> */
.L_x_35:


//--------------------- .nv.shared.reserved.0     --------------------------
	.section	.nv.shared.reserved.0,"aw",@nobits
	.weak		__nv_reservedSMEM_offset_0_alias
	.size		__nv_reservedSMEM_offset_0_alias, 0, 64
	.other		__nv_reservedSMEM_offset_0_alias,@"STO_CUDA_RESERVED_SHARED STV_DEFAULT"
__nv_reservedSMEM_offset_0_alias:
	.zero		0
	.zero		64


//--------------------- .nv.global                --------------------------
	.section	.nv.global,"aw",@nobits
.nv.global:
	.type		_ZN30_INTERNAL_35d42b04_4_k_cu_main6thrust24THRUST_300001_SM_1000_NS12placeholders2_8E,@object
	.size		_ZN30_INTERNAL_35d42b04_4_k_cu_main6thrust24THRUST_300001_SM_1000_NS12placeholders2_8E,(_ZN30_INTERNAL_35d42b04_4_k_cu_main4cuda3std3__432_GLOBAL__N__35d42b04_4_k_cu_main6ignoreE - _ZN30_INTERNAL_35d42b04_4_k_cu_main6thrust24THRUST_300001_SM_1000_NS12placeholders2_8E)
_ZN30_INTERNAL_35d42b04_4_k_cu_main6thrust24THRUST_300001_SM_1000_NS12placeholders2_8E:
	.zero		1
	.type		_ZN30_INTERNAL_35d42b04_4_k_cu_main4cuda3std3__432_GLOBAL__N__35d42b04_4_k_cu_main6ignoreE,@object
	.size		_ZN30_INTERNAL_35d42b04_4_k_cu_main4cuda3std3__432_GLOBAL__N__35d42b04_4_k_cu_main6ignoreE,(_ZN30_INTERNAL_35d42b04_4_k_cu_main4cuda3std6ranges3__45__cpo4dataE - _ZN30_INTERNAL_35d42b04_4_k_cu_main4cuda3std3__432_GLOBAL__N__35d42b04_4_k_cu_main6ignoreE)
_ZN30_INTERNAL_35d42b04_4_k_cu_main4cuda3std3__432_GLOBAL__N__35d42b04_4_k_cu_main6ignoreE:
	.zero		1
	.type		_ZN30_INTERNAL_35d42b04_4_k_cu_main4cuda3std6ranges3__45__cpo4dataE,@object
	.size		_ZN30_INTERNAL_35d42b04_4_k_cu_main4cuda3std6ranges3__45__cpo4dataE,(_ZN30_INTERNAL_35d42b04_4_k_cu_main6thrust24THRUST_300001_SM_1000_NS6system3cpp3parE - _ZN30_INTERNAL_35d42b04_4_k_cu_main4cuda3std6ranges3__45__cpo4dataE)
_ZN30_INTERNAL_35d42b04_4_k_cu_main4cuda3std6ranges3__45__cpo4dataE:
	.zero		1
	.type		_ZN30_INTERNAL_35d42b04_4_k_cu_main6thrust24THRUST_300001_SM_1000_NS6system3cpp3parE,@object
	.size		_ZN30_INTERNAL_35d42b04_4_k_cu_main6thrust24THRUST_300001_SM_1000_NS6system3cpp3parE,(_ZN30_INTERNAL_35d42b04_4_k_cu_main4cuda3std3__45__cpo5beginE - _ZN30_INTERNAL_35d42b04_4_k_cu_main6thrust24THRUST_300001_SM_1000_NS6system3cpp3parE)
_ZN30_INTERNAL_35d42b04_4_k_cu_main6thrust24THRUST_300001_SM_1000_NS6system3cpp3parE:
	.zero		1
	.type		_ZN30_INTERNAL_35d42b04_4_k_cu_main4cuda3std3__45__cpo5beginE,@object
	.size		_ZN30_INTERNAL_35d42b04_4_k_cu_main4cuda3std3__45__cpo5beginE,(_ZN30_INTERNAL_35d42b04_4_k_cu_main4cuda3std6ranges3__45__cpo5beginE - _ZN30_INTERNAL_35d42b04_4_k_cu_main4cuda3std3__45__cpo5beginE)
_ZN30_INTERNAL_35d42b04_4_k_cu_main4cuda3std3__45__cpo5beginE:
	.zero		1
	.type		_ZN30_INTERNAL_35d42b04_4_k_cu_main4cuda3std6ranges3__45__cpo5beginE,@object
	.size		_ZN30_INTERNAL_35d42b04_4_k_cu_main4cuda3std6ranges3__45__cpo5beginE,(_ZN30_INTERNAL_35d42b04_4_k_cu_main6thrust24THRUST_300001_SM_1000_NS6deviceE - _ZN30_INTERNAL_35d42b04_4_k_cu_main4cuda3std6ranges3__45__cpo5beginE)
_ZN30_INTERNAL_35d42b04_4_k_cu_main4cuda3std6ranges3__45__cpo5beginE:
	.zero		1
	.type		_ZN30_INTERNAL_35d42b04_4_k_cu_main6thrust24THRUST_300001_SM_1000_NS6deviceE,@object
	.size		_ZN30_INTERNAL_35d42b04_4_k_cu_main6thrust24THRUST_300001_SM_1000_NS6deviceE,(_ZN30_INTERNAL_35d42b04_4_k_cu_main4cuda3std3__47nulloptE - _ZN30_INTERNAL_35d42b04_4_k_cu_main6thrust24THRUST_300001_SM_1000_NS6deviceE)
_ZN30_INTERNAL_35d42b04_4_k_cu_main6thrust24THRUST_300001_SM_1000_NS6deviceE:
	.zero		1
	.type		_ZN30_INTERNAL_35d42b04_4_k_cu_main4cuda3std3__47nulloptE,@object
	.size		_ZN30_INTERNAL_35d42b04_4_k_cu_main4cuda3std3__47nulloptE,(_ZN30_INTERNAL_35d42b04_4_k_cu_main4cuda3std6ranges3__45__cpo8distanceE - _ZN30_INTERNAL_35d42b04_4_k_cu_main4cuda3std3__47nulloptE)
_ZN30_INTERNAL_35d42b04_4_k_cu_main4cuda3std3__47nulloptE:
	.zero		1
	.type		_ZN30_INTERNAL_35d42b04_4_k_cu_main4cuda3std6ranges3__45__cpo8distanceE,@object
	.size		_ZN30_INTERNAL_35d42b04_4_k_cu_main4cuda3std6ranges3__45__cpo8distanceE,(_ZN30_INTERNAL_35d42b04_4_k_cu_main6thrust24THRUST_300001_SM_1000_NS12placeholders2_4E - _ZN30_INTERNAL_35d42b04_4_k_cu_main4cuda3std6ranges3__45__cpo8distanceE)
_ZN30_INTERNAL_35d42b04_4_k_cu_main4cuda3std6ranges3__45__cpo8distanceE:
	.zero		1
	.type		_ZN30_INTERNAL_35d42b04_4_k_cu_main6thrust24THRUST_300001_SM_1000_NS12placeholders2_4E,@object
	.size		_ZN30_INTERNAL_35d42b04_4_k_cu_main6thrust24THRUST_300001_SM_1000_NS12placeholders2_4E,(_ZN30_INTERNAL_35d42b04_4_k_cu_main4cuda3std3__45__cpo6rbeginE - _ZN30_INTERNAL_35d42b04_4_k_cu_main6thrust24THRUST_300001_SM_1000_NS12placeholders2_4E)
_ZN30_INTERNAL_35d42b04_4_k_cu_main6thrust24THRUST_300001_SM_1000_NS12placeholders2_4E:
	.zero		1
	.type		_ZN30_INTERNAL_35d42b04_4_k_cu_main4cuda3std3__45__cpo6rbeginE,@object
	.size		_ZN30_INTERNAL_35d42b04_4_k_cu_main4cuda3std3__45__cpo6rbeginE,(_ZN30_INTERNAL_35d42b04_4_k_cu_main4cuda3std6ranges3__45__cpo7advanceE - _ZN30_INTERNAL_35d42b04_4_k_cu_main4cuda3std3__45__cpo6rbeginE)
_ZN30_INTERNAL_35d42b04_4_k_cu_main4cuda3std3__45__cpo6rbeginE:
	.zero		1
	.type		_ZN30_INTERNAL_35d42b04_4_k_cu_main4cuda3std6ranges3__45__cpo7advanceE,@object
	.size		_ZN30_INTERNAL_35d42b04_4_k_cu_main4cuda3std6ranges3__45__cpo7advanceE,(_ZN30_INTERNAL_35d42b04_4_k_cu_main6thrust24THRUST_300001_SM_1000_NS12placeholders3_10E - _ZN30_INTERNAL_35d42b04_4_k_cu_main4cuda3std6ranges3__45__cpo7advanceE)
_ZN30_INTERNAL_35d42b04_4_k_cu_main4cuda3std6ranges3__45__cpo7advanceE:
	.zero		1
	.type		_ZN30_INTERNAL_35d42b04_4_k_cu_main6thrust24THRUST_300001_SM_1000_NS12placeholders3_10E,@object
	.size		_ZN30_INTERNAL_35d42b04_4_k_cu_main6thrust24THRUST_300001_SM_1000_NS12placeholders3_10E,(_ZN30_INTERNAL_35d42b04_4_k_cu_main4cuda3std3__48in_placeE - _ZN30_INTERNAL_35d42b04_4_k_cu_main6thrust24THRUST_300001_SM_1000_NS12placeholders3_10E)
_ZN30_INTERNAL_35d42b04_4_k_cu_main6thrust24THRUST_300001_SM_1000_NS12placeholders3_10E:
	.zero		1
	.type		_ZN30_INTERNAL_35d42b04_4_k_cu_main4cuda3std3__48in_placeE,@object
	.size		_ZN30_INTERNAL_35d42b04_4_k_cu_main4cuda3std3__48in_placeE,(_ZN30_INTERNAL_35d42b04_4_k_cu_main4cuda3std6ranges3__45__cpo4sizeE - _ZN30_INTERNAL_35d42b04_4_k_cu_main4cuda3std3__48in_placeE)
_ZN30_INTERNAL_35d42b04_4_k_cu_main4cuda3std3__48in_placeE:
	.zero		1
	.type		_ZN30_INTERNAL_35d42b04_4_k_cu_main4cuda3std6ranges3__45__cpo4sizeE,@object
	.size		_ZN30_INTERNAL_35d42b04_4_k_cu_main4cuda3std6ranges3__45__cpo4sizeE,(_ZN30_INTERNAL_35d42b04_4_k_cu_main6thrust24THRUST_300001_SM_1000_NS12placeholders2_2E - _ZN30_INTERNAL_35d42b04_4_k_cu_main4cuda3std6ranges3__45__cpo4sizeE)
_ZN30_INTERNAL_35d42b04_4_k_cu_main4cuda3std6ranges3__45__cpo4sizeE:
	.zero		1
	.type		_ZN30_INTERNAL_35d42b04_4_k_cu_main6thrust24THRUST_300001_SM_1000_NS12placeholders2_2E,@object
	.size		_ZN30_INTERNAL_35d42b04_4_k_cu_main6thrust24THRUST_300001_SM_1000_NS12placeholders2_2E,(_ZN30_INTERNAL_35d42b04_4_k_cu_main4cuda3std3__45__cpo6cbeginE - _ZN30_INTERNAL_35d42b04_4_k_cu_main6thrust24THRUST_300001_SM_1000_NS12placeholders2_2E)
_ZN30_INTERNAL_35d42b04_4_k_cu_main6thrust24THRUST_300001_SM_1000_NS12placeholders2_2E:
	.zero		1
	.type		_ZN30_INTERNAL_35d42b04_4_k_cu_main4cuda3std3__45__cpo6cbeginE,@object
	.size		_ZN30_INTERNAL_35d42b04_4_k_cu_main4cuda3std3__45__cpo6cbeginE,(_ZN30_INTERNAL_35d42b04_4_k_cu_main4cuda3std6ranges3__45__cpo6cbeginE - _ZN30_INTERNAL_35d42b04_4_k_cu_main4cuda3std3__45__cpo6cbeginE)
_ZN30_INTERNAL_35d42b04_4_k_cu_main4cuda3std3__45__cpo6cbeginE:
	.zero		1
	.type		_ZN30_INTERNAL_35d42b04_4_k_cu_main4cuda3std6ranges3__45__cpo6cbeginE,@object
	.size		_ZN30_INTERNAL_35d42b04_4_k_cu_main4cuda3std6ranges3__45__cpo6cbeginE,(_ZN30_INTERNAL_35d42b04_4_k_cu_main6thrust24THRUST_300001_SM_1000_NS12placeholders2_6E - _ZN30_INTERNAL_35d42b04_4_k_cu_main4cuda3std6ranges3__45__cpo6cbeginE)
_ZN30_INTERNAL_35d42b04_4_k_cu_main4cuda3std6ranges3__45__cpo6cbeginE:
	.zero		1
	.type		_ZN30_INTERNAL_35d42b04_4_k_cu_main6thrust24THRUST_300001_SM_1000_NS12placeholders2_6E,@object
	.size		_ZN30_INTERNAL_35d42b04_4_k_cu_main6thrust24THRUST_300001_SM_1000_NS12placeholders2_6E,(_ZN30_INTERNAL_35d42b04_4_k_cu_main4cuda3std3__45__cpo7crbeginE - _ZN30_INTERNAL_35d42b04_4_k_cu_main6thrust24THRUST_300001_SM_1000_NS12placeholders2_6E)
_ZN30_INTERNAL_35d42b04_4_k_cu_main6thrust24THRUST_300001_SM_1000_NS12placeholders2_6E:
	.zero		1
	.type		_ZN30_INTERNAL_35d42b04_4_k_cu_main4cuda3std3__45__cpo7crbeginE,@object
	.size		_ZN30_INTERNAL_35d42b04_4_k_cu_main4cuda3std3__45__cpo7crbeginE,(_ZN30_INTERNAL_35d42b04_4_k_cu_main4cuda3std6ranges3__45__cpo4nextE - _ZN30_INTERNAL_35d42b04_4_k_cu_main4cuda3std3__45__cpo7crbeginE)
_ZN30_INTERNAL_35d42b04_4_k_cu_main4cuda3std3__45__cpo7crbeginE:
	.zero		1
	.type		_ZN30_INTERNAL_35d42b04_4_k_cu_main4cuda3std6ranges3__45__cpo4nextE,@object
	.size		_ZN30_INTERNAL_35d42b04_4_k_cu_main4cuda3std6ranges3__45__cpo4nextE,(_ZN30_INTERNAL_35d42b04_4_k_cu_main4cuda3std6ranges3__45__cpo4swapE - _ZN30_INTERNAL_35d42b04_4_k_cu_main4cuda3std6ranges3__45__cpo4nextE)
_ZN30_INTERNAL_35d42b04_4_k_cu_main4cuda3std6ranges3__45__cpo4nextE:
	.zero		1
	.type		_ZN30_INTERNAL_35d42b04_4_k_cu_main4cuda3std6ranges3__45__cpo4swapE,@object
	.size		_ZN30_INTERNAL_35d42b04_4_k_cu_main4cuda3std6ranges3__45__cpo4swapE,(_ZN30_INTERNAL_35d42b04_4_k_cu_main6thrust24THRUST_300001_SM_1000_NS8cuda_cub10par_nosyncE - _ZN30_INTERNAL_35d42b04_4_k_cu_main4cuda3std6ranges3__45__cpo4swapE)
_ZN30_INTERNAL_35d42b04_4_k_cu_main4cuda3std6ranges3__45__cpo4swapE:
	.zero		1
	.type		_ZN30_INTERNAL_35d42b04_4_k_cu_main6thrust24THRUST_300001_SM_1000_NS8cuda_cub10par_nosyncE,@object
	.size		_ZN30_INTERNAL_35d42b04_4_k_cu_main6thrust24THRUST_300001_SM_1000_NS8cuda_cub10par_nosyncE,(_ZN30_INTERNAL_35d42b04_4_k_cu_main6thrust24THRUST_300001_SM_1000_NS3seqE - _ZN30_INTERNAL_35d42b04_4_k_cu_main6thrust24THRUST_300001_SM_1000_NS8cuda_cub10par_nosyncE)
_ZN30_INTERNAL_35d42b04_4_k_cu_main6thrust24THRUST_300001_SM_1000_NS8cuda_cub10par_nosyncE:
	.zero		1
	.type		_ZN30_INTERNAL_35d42b04_4_k_cu_main6thrust24THRUST_300001_SM_1000_NS3seqE,@object
	.size		_ZN30_INTERNAL_35d42b04_4_k_cu_main6thrust24THRUST_300001_SM_1000_NS3seqE,(_ZN30_INTERNAL_35d42b04_4_k_cu_main4cuda3std3__420unreachable_sentinelE - _ZN30_INTERNAL_35d42b04_4_k_cu_main6thrust24THRUST_300001_SM_1000_NS3seqE)
_ZN30_INTERNAL_35d42b04_4_k_cu_main6thrust24THRUST_300001_SM_1000_NS3seqE:
	.zero		1
	.type		_ZN30_INTERNAL_35d42b04_4_k_cu_main4cuda3std3__420unreachable_sentinelE,@object
	.size		_ZN30_INTERNAL_35d42b04_4_k_cu_main4cuda3std3__420unreachable_sentinelE,(_ZN30_INTERNAL_35d42b04_4_k_cu_main4cuda3std6ranges3__45__cpo5ssizeE - _ZN30_INTERNAL_35d42b04_4_k_cu_main4cuda3std3__420unreachable_sentinelE)
_ZN30_INTERNAL_35d42b04_4_k_cu_main4cuda3std3__420unreachable_sentinelE:
	.zero		1
	.type		_ZN30_INTERNAL_35d42b04_4_k_cu_main4cuda3std6ranges3__45__cpo5ssizeE,@object
	.size		_ZN30_INTERNAL_35d42b04_4_k_cu_main4cuda3std6ranges3__45__cpo5ssizeE,(_ZN30_INTERNAL_35d42b04_4_k_cu_main6thrust24THRUST_300001_SM_1000_NS12placeholders2_3E - _ZN30_INTERNAL_35d42b04_4_k_cu_main4cuda3std6ranges3__45__cpo5ssizeE)
_ZN30_INTERNAL_35d42b04_4_k_cu_main4cuda3std6ranges3__45__cpo5ssizeE:
	.zero		1
	.type		_ZN30_INTERNAL_35d42b04_4_k_cu_main6thrust24THRUST_300001_SM_1000_NS12placeholders2_3E,@object
	.size		_ZN30_INTERNAL_35d42b04_4_k_cu_main6thrust24THRUST_300001_SM_1000_NS12placeholders2_3E,(_ZN30_INTERNAL_35d42b04_4_k_cu_main4cuda3std3__45__cpo4cendE - _ZN30_INTERNAL_35d42b04_4_k_cu_main6thrust24THRUST_300001_SM_1000_NS12placeholders2_3E)
_ZN30_INTERNAL_35d42b04_4_k_cu_main6thrust24THRUST_300001_SM_1000_NS12placeholders2_3E:
	.zero		1
	.type		_ZN30_INTERNAL_35d42b04_4_k_cu_main4cuda3std3__45__cpo4cendE,@object
	.size		_ZN30_INTERNAL_35d42b04_4_k_cu_main4cuda3std3__45__cpo4cendE,(_ZN30_INTERNAL_35d42b04_4_k_cu_main4cuda3std6ranges3__45__cpo4cendE - _ZN30_INTERNAL_35d42b04_4_k_cu_main4cuda3std3__45__cpo4cendE)
_ZN30_INTERNAL_35d42b04_4_k_cu_main4cuda3std3__45__cpo4cendE:
	.zero		1
	.type		_ZN30_INTERNAL_35d42b04_4_k_cu_main4cuda3std6ranges3__45__cpo4cendE,@object
	.size		_ZN30_INTERNAL_35d42b04_4_k_cu_main4cuda3std6ranges3__45__cpo4cendE,(_ZN30_INTERNAL_35d42b04_4_k_cu_main6thrust24THRUST_300001_SM_1000_NS12placeholders2_7E - _ZN30_INTERNAL_35d42b04_4_k_cu_main4cuda3std6ranges3__45__cpo4cendE)
_ZN30_INTERNAL_35d42b04_4_k_cu_main4cuda3std6ranges3__45__cpo4cendE:
	.zero		1
	.type		_ZN30_INTERNAL_35d42b04_4_k_cu_main6thrust24THRUST_300001_SM_1000_NS12placeholders2_7E,@object
	.size		_ZN30_INTERNAL_35d42b04_4_k_cu_main6thrust24THRUST_300001_SM_1000_NS12placeholders2_7E,(_ZN30_INTERNAL_35d42b04_4_k_cu_main4cuda3std3__45__cpo5crendE - _ZN30_INTERNAL_35d42b04_4_k_cu_main6thrust24THRUST_300001_SM_1000_NS12placeholders2_7E)
_ZN30_INTERNAL_35d42b04_4_k_cu_main6thrust24THRUST_300001_SM_1000_NS12placeholders2_7E:
	.zero		1
	.type		_ZN30_INTERNAL_35d42b04_4_k_cu_main4cuda3std3__45__cpo5crendE,@object
	.size		_ZN30_INTERNAL_35d42b04_4_k_cu_main4cuda3std3__45__cpo5crendE,(_ZN30_INTERNAL_35d42b04_4_k_cu_main4cuda3std6ranges3__45__cpo4prevE - _ZN30_INTERNAL_35d42b04_4_k_cu_main4cuda3std3__45__cpo5crendE)
_ZN30_INTERNAL_35d42b04_4_k_cu_main4cuda3std3__45__cpo5crendE:
	.zero		1
	.type		_ZN30_INTERNAL_35d42b04_4_k_cu_main4cuda3std6ranges3__45__cpo4prevE,@object
	.size		_ZN30_INTERNAL_35d42b04_4_k_cu_main4cuda3std6ranges3__45__cpo4prevE,(_ZN30_INTERNAL_35d42b04_4_k_cu_main4cuda3std6ranges3__45__cpo9iter_moveE - _ZN30_INTERNAL_35d42b04_4_k_cu_main4cuda3std6ranges3__45__cpo4prevE)
_ZN30_INTERNAL_35d42b04_4_k_cu_main4cuda3std6ranges3__45__cpo4prevE:
	.zero		1
	.type		_ZN30_INTERNAL_35d42b04_4_k_cu_main4cuda3std6ranges3__45__cpo9iter_moveE,@object
	.size		_ZN30_INTERNAL_35d42b04_4_k_cu_main4cuda3std6ranges3__45__cpo9iter_moveE,(_ZN30_INTERNAL_35d42b04_4_k_cu_main6thrust24THRUST_300001_SM_1000_NS6system6detail10sequential3seqE - _ZN30_INTERNAL_35d42b04_4_k_cu_main4cuda3std6ranges3__45__cpo9iter_moveE)
_ZN30_INTERNAL_35d42b04_4_k_cu_main4cuda3std6ranges3__45__cpo9iter_moveE:
	.zero		1
	.type		_ZN30_INTERNAL_35d42b04_4_k_cu_main6thrust24THRUST_300001_SM_1000_NS6system6detail10sequential3seqE,@object
	.size		_ZN30_INTERNAL_35d42b04_4_k_cu_main6thrust24THRUST_300001_SM_1000_NS6system6detail10sequential3seqE,(_ZN30_INTERNAL_35d42b04_4_k_cu_main6thrust24THRUST_300001_SM_1000_NS12placeholders2_9E - _ZN30_INTERNAL_35d42b04_4_k_cu_main6thrust24THRUST_300001_SM_1000_NS6system6detail10sequential3seqE)
_ZN30_INTERNAL_35d42b04_4_k_cu_main6thrust24THRUST_300001_SM_1000_NS6system6detail10sequential3seqE:
	.zero		1
	.type		_ZN30_INTERNAL_35d42b04_4_k_cu_main6thrust24THRUST_300001_SM_1000_NS12placeholders2_9E,@object
	.size		_ZN30_INTERNAL_35d42b04_4_k_cu_main6thrust24THRUST_300001_SM_1000_NS12placeholders2_9E,(_ZN30_INTERNAL_35d42b04_4_k_cu_main4cuda3std3__419piecewise_constructE - _ZN30_INTERNAL_35d42b04_4_k_cu_main6thrust24THRUST_300001_SM_1000_NS12placeholders2_9E)
_ZN30_INTERNAL_35d42b04_4_k_cu_main6thrust24THRUST_300001_SM_1000_NS12placeholders2_9E:
	.zero		1
	.type		_ZN30_INTERNAL_35d42b04_4_k_cu_main4cuda3std3__419piecewise_constructE,@object
	.size		_ZN30_INTERNAL_35d42b04_4_k_cu_main4cuda3std3__419piecewise_constructE,(_ZN30_INTERNAL_35d42b04_4_k_cu_main4cuda3std6ranges3__45__cpo5cdataE - _ZN30_INTERNAL_35d42b04_4_k_cu_main4cuda3std3__419piecewise_constructE)
_ZN30_INTERNAL_35d42b04_4_k_cu_main4cuda3std3__419piecewise_constructE:
	.zero		1
	.type		_ZN30_INTERNAL_35d42b04_4_k_cu_main4cuda3std6ranges3__45__cpo5cdataE,@object
	.size		_ZN30_INTERNAL_35d42b04_4_k_cu_main4cuda3std6ranges3__45__cpo5cdataE,(_ZN30_INTERNAL_35d42b04_4_k_cu_main6thrust24THRUST_300001_SM_1000_NS12placeholders2_1E - _ZN30_INTERNAL_35d42b04_4_k_cu_main4cuda3std6ranges3__45__cpo5cdataE)
_ZN30_INTERNAL_35d42b04_4_k_cu_main4cuda3std6ranges3__45__cpo5cdataE:
	.zero		1
	.type		_ZN30_INTERNAL_35d42b04_4_k_cu_main6thrust24THRUST_300001_SM_1000_NS12placeholders2_1E,@object
	.size		_ZN30_INTERNAL_35d42b04_4_k_cu_main6thrust24THRUST_300001_SM_1000_NS12placeholders2_1E,(_ZN30_INTERNAL_35d42b04_4_k_cu_main4cuda3std3__45__cpo3endE - _ZN30_INTERNAL_35d42b04_4_k_cu_main6thrust24THRUST_300001_SM_1000_NS12placeholders2_1E)
_ZN30_INTERNAL_35d42b04_4_k_cu_main6thrust24THRUST_300001_SM_1000_NS12placeholders2_1E:
	.zero		1
	.type		_ZN30_INTERNAL_35d42b04_4_k_cu_main4cuda3std3__45__cpo3endE,@object
	.size		_ZN30_INTERNAL_35d42b04_4_k_cu_main4cuda3std3__45__cpo3endE,(_ZN30_INTERNAL_35d42b04_4_k_cu_main4cuda3std6ranges3__45__cpo3endE - _ZN30_INTERNAL_35d42b04_4_k_cu_main4cuda3std3__45__cpo3endE)
_ZN30_INTERNAL_35d42b04_4_k_cu_main4cuda3std3__45__cpo3endE:
	.zero		1
	.type		_ZN30_INTERNAL_35d42b04_4_k_cu_main4cuda3std6ranges3__45__cpo3endE,@object
	.size		_ZN30_INTERNAL_35d42b04_4_k_cu_main4cuda3std6ranges3__45__cpo3endE,(_ZN30_INTERNAL_35d42b04_4_k_cu_main6thrust24THRUST_300001_SM_1000_NS12placeholders2_5E - _ZN30_INTERNAL_35d42b04_4_k_cu_main4cuda3std6ranges3__45__cpo3endE)
_ZN30_INTERNAL_35d42b04_4_k_cu_main4cuda3std6ranges3__45__cpo3endE:
	.zero		1
	.type		_ZN30_INTERNAL_35d42b04_4_k_cu_main6thrust24THRUST_300001_SM_1000_NS12placeholders2_5E,@object
	.size		_ZN30_INTERNAL_35d42b04_4_k_cu_main6thrust24THRUST_300001_SM_1000_NS12placeholders2_5E,(_ZN30_INTERNAL_35d42b04_4_k_cu_main4cuda3std3__45__cpo4rendE - _ZN30_INTERNAL_35d42b04_4_k_cu_main6thrust24THRUST_300001_SM_1000_NS12placeholders2_5E)
_ZN30_INTERNAL_35d42b04_4_k_cu_main6thrust24THRUST_300001_SM_1000_NS12placeholders2_5E:
	.zero		1
	.type		_ZN30_INTERNAL_35d42b04_4_k_cu_main4cuda3std3__45__cpo4rendE,@object
	.size		_ZN30_INTERNAL_35d42b04_4_k_cu_main4cuda3std3__45__cpo4rendE,(_ZN30_INTERNAL_35d42b04_4_k_cu_main4cuda3std6ranges3__45__cpo9iter_swapE - _ZN30_INTERNAL_35d42b04_4_k_cu_main4cuda3std3__45__cpo4rendE)
_ZN30_INTERNAL_35d42b04_4_k_cu_main4cuda3std3__45__cpo4rendE:
	.zero		1
	.type		_ZN30_INTERNAL_35d42b04_4_k_cu_main4cuda3std6ranges3__45__cpo9iter_swapE,@object
	.size		_ZN30_INTERNAL_35d42b04_4_k_cu_main4cuda3std6ranges3__45__cpo9iter_swapE,(_ZN30_INTERNAL_35d42b04_4_k_cu_main4cuda3std3__48unexpectE - _ZN30_INTERNAL_35d42b04_4_k_cu_main4cuda3std6ranges3__45__cpo9iter_swapE)
_ZN30_INTERNAL_35d42b04_4_k_cu_main4cuda3std6ranges3__45__cpo9iter_swapE:
	.zero		1
	.type		_ZN30_INTERNAL_35d42b04_4_k_cu_main4cuda3std3__48unexpectE,@object
	.size		_ZN30_INTERNAL_35d42b04_4_k_cu_main4cuda3std3__48unexpectE,(_ZN30_INTERNAL_35d42b04_4_k_cu_main6thrust24THRUST_300001_SM_1000_NS8cuda_cub3parE - _ZN30_INTERNAL_35d42b04_4_k_cu_main4cuda3std3__48unexpectE)
_ZN30_INTERNAL_35d42b04_4_k_cu_main4cuda3std3__48unexpectE:
	.zero		1
	.type		_ZN30_INTERNAL_35d42b04_4_k_cu_main6thrust24THRUST_300001_SM_1000_NS8cuda_cub3parE,@object
	.size		_ZN30_INTERNAL_35d42b04_4_k_cu_main6thrust24THRUST_300001_SM_1000_NS8cuda_cub3parE,(.L_29 - _ZN30_INTERNAL_35d42b04_4_k_cu_main6thrust24THRUST_300001_SM_1000_NS8cuda_cub3parE)
_ZN30_INTERNAL_35d42b04_4_k_cu_main6thrust24THRUST_300001_SM_1000_NS8cuda_cub3parE:
	.zero		1
.L_29:


//--------------------- .nv.constant0._ZN3cub18CUB_300001_SM_10006detail9transform16transform_kernelINS2_10policy_hubILb1EN4cuda3std3__45tupleIJN6thrust24THRUST_300001_SM_1000_NS6detail15normal_iteratorINSA_7pointerIfNSA_8cuda_cub3tagERfNSA_11use_defaultEEEEEEEEE10policy1000El14transformationSJ_JPfEEEvT0_iT1_T2_DpNS2_10kernel_argIT3_EE --------------------------
	.section	.nv.constant0._ZN3cub18CUB_300001_SM_10006detail9transform16transform_kernelINS2_10policy_hubILb1EN4cuda3std3__45tupleIJN6thrust24THRUST_300001_SM_1000_NS6detail15normal_iteratorINSA_7pointerIfNSA_8cuda_cub3tagERfNSA_11use_defaultEEEEEEEEE10policy1000El14transformationSJ_JPfEEEvT0_iT1_T2_DpNS2_10kernel_argIT3_EE,"a",@progbits
	.sectionflags	@""
	.align	4
.nv.constant0._ZN3cub18CUB_300001_SM_10006detail9transform16transform_kernelINS2_10policy_hubILb1EN4cuda3std3__45tupleIJN6thrust24THRUST_300001_SM_1000_NS6detail15normal_iteratorINSA_7pointerIfNSA_8cuda_cub3tagERfNSA_11use_defaultEEEEEEEEE10policy1000El14transformationSJ_JPfEEEvT0_iT1_T2_DpNS2_10kernel_argIT3_EE:
	.zero		936


//--------------------- .nv.constant0._ZN3cub18CUB_300001_SM_10006detail9transform16transform_kernelINS2_10policy_hubILb1EN4cuda3std3__45tupleIJN6thrust24THRUST_300001_SM_1000_NS6detail15normal_iteratorINSA_7pointerIfNSA_8cuda_cub3tagERfNSA_11use_defaultEEEEEEEEE10policy1000Ei14transformationSJ_JPfEEEvT0_iT1_T2_DpNS2_10kernel_argIT3_EE --------------------------
	.section	.nv.constant0._ZN3cub18CUB_300001_SM_10006detail9transform16transform_kernelINS2_10policy_hubILb1EN4cuda3std3__45tupleIJN6thrust24THRUST_300001_SM_1000_NS6detail15normal_iteratorINSA_7pointerIfNSA_8cuda_cub3tagERfNSA_11use_defaultEEEEEEEEE10policy1000Ei14transformationSJ_JPfEEEvT0_iT1_T2_DpNS2_10kernel_argIT3_EE,"a",@progbits
	.sectionflags	@""
	.align	4
.nv.constant0._ZN3cub18CUB_300001_SM_10006detail9transform16transform_kernelINS2_10policy_hubILb1EN4cuda3std3__45tupleIJN6thrust24THRUST_300001_SM_1000_NS6detail15normal_iteratorINSA_7pointerIfNSA_8cuda_cub3tagERfNSA_11use_defaultEEEEEEEEE10policy1000Ei14transformationSJ_JPfEEEvT0_iT1_T2_DpNS2_10kernel_argIT3_EE:
	.zero		936


//--------------------- .nv.constant0._ZN3cub18CUB_300001_SM_10006detail11EmptyKernelIvEEvv --------------------------
	.section	.nv.constant0._ZN3cub18CUB_300001_SM_10006detail11EmptyKernelIvEEvv,"a",@progbits
	.sectionflags	@""
	.align	4
.nv.constant0._ZN3cub18CUB_300001_SM_10006detail11EmptyKernelIvEEvv:
	.zero		896


//--------------------- SYMBOLS --------------------------

	.type		.nv.reservedSmem.offset0,@object
	.size		.nv.reservedSmem.offset0,0x4
